//
// Generated by NVIDIA NVVM Compiler
//
// Compiler Build ID: CL-36424714
// Cuda compilation tools, release 13.0, V13.0.88
// Based on NVVM 20.0.0
//

.version 9.0
.target sm_100
.address_size 64

	// .globl	_Z25MatMulKernel_sharedMemoryILi3840ELi3840ELi2880EEvPfS0_S0_
// _ZZ25MatMulKernel_sharedMemoryILi3840ELi3840ELi2880EEvPfS0_S0_E4asub has been demoted
// _ZZ25MatMulKernel_sharedMemoryILi3840ELi3840ELi2880EEvPfS0_S0_E4bsub has been demoted

.visible .entry _Z25MatMulKernel_sharedMemoryILi3840ELi3840ELi2880EEvPfS0_S0_(
	.param .u64 .ptr .align 1 _Z25MatMulKernel_sharedMemoryILi3840ELi3840ELi2880EEvPfS0_S0__param_0,
	.param .u64 .ptr .align 1 _Z25MatMulKernel_sharedMemoryILi3840ELi3840ELi2880EEvPfS0_S0__param_1,
	.param .u64 .ptr .align 1 _Z25MatMulKernel_sharedMemoryILi3840ELi3840ELi2880EEvPfS0_S0__param_2
)
{
	.reg .pred 	%p<45>;
	.reg .b32 	%r<379>;
	.reg .b32 	%f<2618>;
	.reg .b64 	%rd<26>;
	// demoted variable
	.shared .align 4 .b8 _ZZ25MatMulKernel_sharedMemoryILi3840ELi3840ELi2880EEvPfS0_S0_E4asub[16384];
	// demoted variable
	.shared .align 4 .b8 _ZZ25MatMulKernel_sharedMemoryILi3840ELi3840ELi2880EEvPfS0_S0_E4bsub[16384];
	ld.param.u64 	%rd7, [_Z25MatMulKernel_sharedMemoryILi3840ELi3840ELi2880EEvPfS0_S0__param_0];
	ld.param.u64 	%rd8, [_Z25MatMulKernel_sharedMemoryILi3840ELi3840ELi2880EEvPfS0_S0__param_1];
	cvta.to.global.u64 	%rd9, %rd8;
	cvta.to.global.u64 	%rd10, %rd7;
	mov.u32 	%r185, %ctaid.y;
	shl.b32 	%r186, %r185, 6;
	mov.u32 	%r187, %ctaid.x;
	shl.b32 	%r188, %r187, 6;
	mov.u32 	%r189, %tid.y;
	shl.b32 	%r190, %r189, 1;
	add.s32 	%r191, %r186, %r190;
	mul.lo.s32 	%r192, %r191, 2880;
	cvt.u64.u32 	%rd11, %r192;
	mov.u32 	%r193, %tid.x;
	shl.b32 	%r194, %r193, 1;
	cvt.u64.u32 	%rd12, %r194;
	add.s64 	%rd1, %rd11, %rd12;
	shl.b32 	%r195, %r189, 9;
	shl.b32 	%r1, %r193, 3;
	add.s32 	%r196, %r195, %r1;
	mov.u32 	%r197, _ZZ25MatMulKernel_sharedMemoryILi3840ELi3840ELi2880EEvPfS0_S0_E4asub;
	add.s32 	%r2, %r197, %r196;
	add.s32 	%r3, %r197, %r195;
	add.s32 	%r4, %r3, %r1;
	add.s32 	%r198, %r192, 2880;
	cvt.u64.u32 	%rd13, %r198;
	add.s64 	%rd14, %rd13, %rd12;
	cvt.s64.s32 	%rd2, %r188;
	add.s64 	%rd15, %rd12, %rd2;
	mov.u32 	%r199, _ZZ25MatMulKernel_sharedMemoryILi3840ELi3840ELi2880EEvPfS0_S0_E4bsub;
	add.s32 	%r6, %r199, %r196;
	shl.b64 	%rd16, %rd1, 2;
	add.s64 	%rd3, %rd10, %rd16;
	ld.global.v2.f32 	{%f178, %f179}, [%rd3];
	st.shared.f32 	[%r2], %f178;
	st.shared.f32 	[%r4+4], %f179;
	shl.b64 	%rd17, %rd14, 2;
	add.s64 	%rd4, %rd10, %rd17;
	ld.global.v2.f32 	{%f180, %f181}, [%rd4];
	st.shared.f32 	[%r4+256], %f180;
	st.shared.f32 	[%r4+260], %f181;
	mul.lo.s32 	%r200, %r189, 7680;
	cvt.u64.u32 	%rd18, %r200;
	add.s64 	%rd19, %rd15, %rd18;
	shl.b64 	%rd20, %rd19, 2;
	add.s64 	%rd5, %rd9, %rd20;
	ld.global.v2.f32 	{%f182, %f183}, [%rd5];
	st.shared.f32 	[%r6], %f182;
	st.shared.f32 	[%r6+4], %f183;
	ld.global.v2.f32 	{%f184, %f185}, [%rd5+15360];
	st.shared.f32 	[%r6+256], %f184;
	st.shared.f32 	[%r6+260], %f185;
	bar.sync 	0;
	add.s32 	%r201, %r1, %r199;
	add.s32 	%r377, %r201, 1024;
	mov.f32 	%f2532, 0f00000000;
	mov.b32 	%r292, 16;
	mov.u32 	%r291, %r377;
	mov.f32 	%f2533, %f2532;
$L__BB0_1:
	add.s32 	%r202, %r3, %r292;
	ld.shared.f32 	%f186, [%r202+-16];
	ld.shared.f32 	%f187, [%r291+-1024];
	fma.rn.f32 	%f188, %f186, %f187, %f2533;
	ld.shared.f32 	%f189, [%r291+-1020];
	fma.rn.f32 	%f190, %f186, %f189, %f2532;
	ld.shared.f32 	%f191, [%r202+-12];
	ld.shared.f32 	%f192, [%r291+-768];
	fma.rn.f32 	%f193, %f191, %f192, %f188;
	ld.shared.f32 	%f194, [%r291+-764];
	fma.rn.f32 	%f195, %f191, %f194, %f190;
	ld.shared.f32 	%f196, [%r202+-8];
	ld.shared.f32 	%f197, [%r291+-512];
	fma.rn.f32 	%f198, %f196, %f197, %f193;
	ld.shared.f32 	%f199, [%r291+-508];
	fma.rn.f32 	%f200, %f196, %f199, %f195;
	ld.shared.f32 	%f201, [%r202+-4];
	ld.shared.f32 	%f202, [%r291+-256];
	fma.rn.f32 	%f203, %f201, %f202, %f198;
	ld.shared.f32 	%f204, [%r291+-252];
	fma.rn.f32 	%f205, %f201, %f204, %f200;
	ld.shared.f32 	%f206, [%r202];
	ld.shared.f32 	%f207, [%r291];
	fma.rn.f32 	%f208, %f206, %f207, %f203;
	ld.shared.f32 	%f209, [%r291+4];
	fma.rn.f32 	%f210, %f206, %f209, %f205;
	ld.shared.f32 	%f211, [%r202+4];
	ld.shared.f32 	%f212, [%r291+256];
	fma.rn.f32 	%f213, %f211, %f212, %f208;
	ld.shared.f32 	%f214, [%r291+260];
	fma.rn.f32 	%f215, %f211, %f214, %f210;
	ld.shared.f32 	%f216, [%r202+8];
	ld.shared.f32 	%f217, [%r291+512];
	fma.rn.f32 	%f218, %f216, %f217, %f213;
	ld.shared.f32 	%f219, [%r291+516];
	fma.rn.f32 	%f220, %f216, %f219, %f215;
	ld.shared.f32 	%f221, [%r202+12];
	ld.shared.f32 	%f222, [%r291+768];
	fma.rn.f32 	%f2533, %f221, %f222, %f218;
	ld.shared.f32 	%f223, [%r291+772];
	fma.rn.f32 	%f2532, %f221, %f223, %f220;
	add.s32 	%r292, %r292, 32;
	add.s32 	%r291, %r291, 2048;
	setp.ne.s32 	%p1, %r292, 272;
	@%p1 bra 	$L__BB0_1;
	ld.global.v2.f32 	{%f224, %f225}, [%rd3+256];
	st.shared.f32 	[%r2], %f224;
	st.shared.f32 	[%r4+4], %f225;
	ld.global.v2.f32 	{%f226, %f227}, [%rd4+256];
	st.shared.f32 	[%r4+256], %f226;
	st.shared.f32 	[%r4+260], %f227;
	ld.global.v2.f32 	{%f228, %f229}, [%rd5+983040];
	st.shared.f32 	[%r6], %f228;
	st.shared.f32 	[%r6+4], %f229;
	ld.global.v2.f32 	{%f230, %f231}, [%rd5+998400];
	st.shared.f32 	[%r6+256], %f230;
	st.shared.f32 	[%r6+260], %f231;
	bar.sync 	0;
	mov.b32 	%r294, 16;
	mov.u32 	%r293, %r377;
$L__BB0_3:
	add.s32 	%r204, %r3, %r294;
	ld.shared.f32 	%f232, [%r204+-16];
	ld.shared.f32 	%f233, [%r293+-1024];
	fma.rn.f32 	%f234, %f232, %f233, %f2533;
	ld.shared.f32 	%f235, [%r293+-1020];
	fma.rn.f32 	%f236, %f232, %f235, %f2532;
	ld.shared.f32 	%f237, [%r204+-12];
	ld.shared.f32 	%f238, [%r293+-768];
	fma.rn.f32 	%f239, %f237, %f238, %f234;
	ld.shared.f32 	%f240, [%r293+-764];
	fma.rn.f32 	%f241, %f237, %f240, %f236;
	ld.shared.f32 	%f242, [%r204+-8];
	ld.shared.f32 	%f243, [%r293+-512];
	fma.rn.f32 	%f244, %f242, %f243, %f239;
	ld.shared.f32 	%f245, [%r293+-508];
	fma.rn.f32 	%f246, %f242, %f245, %f241;
	ld.shared.f32 	%f247, [%r204+-4];
	ld.shared.f32 	%f248, [%r293+-256];
	fma.rn.f32 	%f249, %f247, %f248, %f244;
	ld.shared.f32 	%f250, [%r293+-252];
	fma.rn.f32 	%f251, %f247, %f250, %f246;
	ld.shared.f32 	%f252, [%r204];
	ld.shared.f32 	%f253, [%r293];
	fma.rn.f32 	%f254, %f252, %f253, %f249;
	ld.shared.f32 	%f255, [%r293+4];
	fma.rn.f32 	%f256, %f252, %f255, %f251;
	ld.shared.f32 	%f257, [%r204+4];
	ld.shared.f32 	%f258, [%r293+256];
	fma.rn.f32 	%f259, %f257, %f258, %f254;
	ld.shared.f32 	%f260, [%r293+260];
	fma.rn.f32 	%f261, %f257, %f260, %f256;
	ld.shared.f32 	%f262, [%r204+8];
	ld.shared.f32 	%f263, [%r293+512];
	fma.rn.f32 	%f264, %f262, %f263, %f259;
	ld.shared.f32 	%f265, [%r293+516];
	fma.rn.f32 	%f266, %f262, %f265, %f261;
	ld.shared.f32 	%f267, [%r204+12];
	ld.shared.f32 	%f268, [%r293+768];
	fma.rn.f32 	%f2533, %f267, %f268, %f264;
	ld.shared.f32 	%f269, [%r293+772];
	fma.rn.f32 	%f2532, %f267, %f269, %f266;
	add.s32 	%r294, %r294, 32;
	add.s32 	%r293, %r293, 2048;
	setp.ne.s32 	%p2, %r294, 272;
	@%p2 bra 	$L__BB0_3;
	ld.global.v2.f32 	{%f270, %f271}, [%rd3+512];
	st.shared.f32 	[%r2], %f270;
	st.shared.f32 	[%r4+4], %f271;
	ld.global.v2.f32 	{%f272, %f273}, [%rd4+512];
	st.shared.f32 	[%r4+256], %f272;
	st.shared.f32 	[%r4+260], %f273;
	ld.global.v2.f32 	{%f274, %f275}, [%rd5+1966080];
	st.shared.f32 	[%r6], %f274;
	st.shared.f32 	[%r6+4], %f275;
	ld.global.v2.f32 	{%f276, %f277}, [%rd5+1981440];
	st.shared.f32 	[%r6+256], %f276;
	st.shared.f32 	[%r6+260], %f277;
	bar.sync 	0;
	mov.b32 	%r296, 16;
	mov.u32 	%r295, %r377;
$L__BB0_5:
	add.s32 	%r206, %r3, %r296;
	ld.shared.f32 	%f278, [%r206+-16];
	ld.shared.f32 	%f279, [%r295+-1024];
	fma.rn.f32 	%f280, %f278, %f279, %f2533;
	ld.shared.f32 	%f281, [%r295+-1020];
	fma.rn.f32 	%f282, %f278, %f281, %f2532;
	ld.shared.f32 	%f283, [%r206+-12];
	ld.shared.f32 	%f284, [%r295+-768];
	fma.rn.f32 	%f285, %f283, %f284, %f280;
	ld.shared.f32 	%f286, [%r295+-764];
	fma.rn.f32 	%f287, %f283, %f286, %f282;
	ld.shared.f32 	%f288, [%r206+-8];
	ld.shared.f32 	%f289, [%r295+-512];
	fma.rn.f32 	%f290, %f288, %f289, %f285;
	ld.shared.f32 	%f291, [%r295+-508];
	fma.rn.f32 	%f292, %f288, %f291, %f287;
	ld.shared.f32 	%f293, [%r206+-4];
	ld.shared.f32 	%f294, [%r295+-256];
	fma.rn.f32 	%f295, %f293, %f294, %f290;
	ld.shared.f32 	%f296, [%r295+-252];
	fma.rn.f32 	%f297, %f293, %f296, %f292;
	ld.shared.f32 	%f298, [%r206];
	ld.shared.f32 	%f299, [%r295];
	fma.rn.f32 	%f300, %f298, %f299, %f295;
	ld.shared.f32 	%f301, [%r295+4];
	fma.rn.f32 	%f302, %f298, %f301, %f297;
	ld.shared.f32 	%f303, [%r206+4];
	ld.shared.f32 	%f304, [%r295+256];
	fma.rn.f32 	%f305, %f303, %f304, %f300;
	ld.shared.f32 	%f306, [%r295+260];
	fma.rn.f32 	%f307, %f303, %f306, %f302;
	ld.shared.f32 	%f308, [%r206+8];
	ld.shared.f32 	%f309, [%r295+512];
	fma.rn.f32 	%f310, %f308, %f309, %f305;
	ld.shared.f32 	%f311, [%r295+516];
	fma.rn.f32 	%f312, %f308, %f311, %f307;
	ld.shared.f32 	%f313, [%r206+12];
	ld.shared.f32 	%f314, [%r295+768];
	fma.rn.f32 	%f2533, %f313, %f314, %f310;
	ld.shared.f32 	%f315, [%r295+772];
	fma.rn.f32 	%f2532, %f313, %f315, %f312;
	add.s32 	%r296, %r296, 32;
	add.s32 	%r295, %r295, 2048;
	setp.ne.s32 	%p3, %r296, 272;
	@%p3 bra 	$L__BB0_5;
	ld.global.v2.f32 	{%f316, %f317}, [%rd3+768];
	st.shared.f32 	[%r2], %f316;
	st.shared.f32 	[%r4+4], %f317;
	ld.global.v2.f32 	{%f318, %f319}, [%rd4+768];
	st.shared.f32 	[%r4+256], %f318;
	st.shared.f32 	[%r4+260], %f319;
	ld.global.v2.f32 	{%f320, %f321}, [%rd5+2949120];
	st.shared.f32 	[%r6], %f320;
	st.shared.f32 	[%r6+4], %f321;
	ld.global.v2.f32 	{%f322, %f323}, [%rd5+2964480];
	st.shared.f32 	[%r6+256], %f322;
	st.shared.f32 	[%r6+260], %f323;
	bar.sync 	0;
	mov.b32 	%r298, 16;
	mov.u32 	%r297, %r377;
$L__BB0_7:
	add.s32 	%r208, %r3, %r298;
	ld.shared.f32 	%f324, [%r208+-16];
	ld.shared.f32 	%f325, [%r297+-1024];
	fma.rn.f32 	%f326, %f324, %f325, %f2533;
	ld.shared.f32 	%f327, [%r297+-1020];
	fma.rn.f32 	%f328, %f324, %f327, %f2532;
	ld.shared.f32 	%f329, [%r208+-12];
	ld.shared.f32 	%f330, [%r297+-768];
	fma.rn.f32 	%f331, %f329, %f330, %f326;
	ld.shared.f32 	%f332, [%r297+-764];
	fma.rn.f32 	%f333, %f329, %f332, %f328;
	ld.shared.f32 	%f334, [%r208+-8];
	ld.shared.f32 	%f335, [%r297+-512];
	fma.rn.f32 	%f336, %f334, %f335, %f331;
	ld.shared.f32 	%f337, [%r297+-508];
	fma.rn.f32 	%f338, %f334, %f337, %f333;
	ld.shared.f32 	%f339, [%r208+-4];
	ld.shared.f32 	%f340, [%r297+-256];
	fma.rn.f32 	%f341, %f339, %f340, %f336;
	ld.shared.f32 	%f342, [%r297+-252];
	fma.rn.f32 	%f343, %f339, %f342, %f338;
	ld.shared.f32 	%f344, [%r208];
	ld.shared.f32 	%f345, [%r297];
	fma.rn.f32 	%f346, %f344, %f345, %f341;
	ld.shared.f32 	%f347, [%r297+4];
	fma.rn.f32 	%f348, %f344, %f347, %f343;
	ld.shared.f32 	%f349, [%r208+4];
	ld.shared.f32 	%f350, [%r297+256];
	fma.rn.f32 	%f351, %f349, %f350, %f346;
	ld.shared.f32 	%f352, [%r297+260];
	fma.rn.f32 	%f353, %f349, %f352, %f348;
	ld.shared.f32 	%f354, [%r208+8];
	ld.shared.f32 	%f355, [%r297+512];
	fma.rn.f32 	%f356, %f354, %f355, %f351;
	ld.shared.f32 	%f357, [%r297+516];
	fma.rn.f32 	%f358, %f354, %f357, %f353;
	ld.shared.f32 	%f359, [%r208+12];
	ld.shared.f32 	%f360, [%r297+768];
	fma.rn.f32 	%f2533, %f359, %f360, %f356;
	ld.shared.f32 	%f361, [%r297+772];
	fma.rn.f32 	%f2532, %f359, %f361, %f358;
	add.s32 	%r298, %r298, 32;
	add.s32 	%r297, %r297, 2048;
	setp.ne.s32 	%p4, %r298, 272;
	@%p4 bra 	$L__BB0_7;
	ld.global.v2.f32 	{%f362, %f363}, [%rd3+1024];
	st.shared.f32 	[%r2], %f362;
	st.shared.f32 	[%r4+4], %f363;
	ld.global.v2.f32 	{%f364, %f365}, [%rd4+1024];
	st.shared.f32 	[%r4+256], %f364;
	st.shared.f32 	[%r4+260], %f365;
	ld.global.v2.f32 	{%f366, %f367}, [%rd5+3932160];
	st.shared.f32 	[%r6], %f366;
	st.shared.f32 	[%r6+4], %f367;
	ld.global.v2.f32 	{%f368, %f369}, [%rd5+3947520];
	st.shared.f32 	[%r6+256], %f368;
	st.shared.f32 	[%r6+260], %f369;
	bar.sync 	0;
	mov.b32 	%r300, 16;
	mov.u32 	%r299, %r377;
$L__BB0_9:
	add.s32 	%r210, %r3, %r300;
	ld.shared.f32 	%f370, [%r210+-16];
	ld.shared.f32 	%f371, [%r299+-1024];
	fma.rn.f32 	%f372, %f370, %f371, %f2533;
	ld.shared.f32 	%f373, [%r299+-1020];
	fma.rn.f32 	%f374, %f370, %f373, %f2532;
	ld.shared.f32 	%f375, [%r210+-12];
	ld.shared.f32 	%f376, [%r299+-768];
	fma.rn.f32 	%f377, %f375, %f376, %f372;
	ld.shared.f32 	%f378, [%r299+-764];
	fma.rn.f32 	%f379, %f375, %f378, %f374;
	ld.shared.f32 	%f380, [%r210+-8];
	ld.shared.f32 	%f381, [%r299+-512];
	fma.rn.f32 	%f382, %f380, %f381, %f377;
	ld.shared.f32 	%f383, [%r299+-508];
	fma.rn.f32 	%f384, %f380, %f383, %f379;
	ld.shared.f32 	%f385, [%r210+-4];
	ld.shared.f32 	%f386, [%r299+-256];
	fma.rn.f32 	%f387, %f385, %f386, %f382;
	ld.shared.f32 	%f388, [%r299+-252];
	fma.rn.f32 	%f389, %f385, %f388, %f384;
	ld.shared.f32 	%f390, [%r210];
	ld.shared.f32 	%f391, [%r299];
	fma.rn.f32 	%f392, %f390, %f391, %f387;
	ld.shared.f32 	%f393, [%r299+4];
	fma.rn.f32 	%f394, %f390, %f393, %f389;
	ld.shared.f32 	%f395, [%r210+4];
	ld.shared.f32 	%f396, [%r299+256];
	fma.rn.f32 	%f397, %f395, %f396, %f392;
	ld.shared.f32 	%f398, [%r299+260];
	fma.rn.f32 	%f399, %f395, %f398, %f394;
	ld.shared.f32 	%f400, [%r210+8];
	ld.shared.f32 	%f401, [%r299+512];
	fma.rn.f32 	%f402, %f400, %f401, %f397;
	ld.shared.f32 	%f403, [%r299+516];
	fma.rn.f32 	%f404, %f400, %f403, %f399;
	ld.shared.f32 	%f405, [%r210+12];
	ld.shared.f32 	%f406, [%r299+768];
	fma.rn.f32 	%f2533, %f405, %f406, %f402;
	ld.shared.f32 	%f407, [%r299+772];
	fma.rn.f32 	%f2532, %f405, %f407, %f404;
	add.s32 	%r300, %r300, 32;
	add.s32 	%r299, %r299, 2048;
	setp.ne.s32 	%p5, %r300, 272;
	@%p5 bra 	$L__BB0_9;
	ld.global.v2.f32 	{%f408, %f409}, [%rd3+1280];
	st.shared.f32 	[%r2], %f408;
	st.shared.f32 	[%r4+4], %f409;
	ld.global.v2.f32 	{%f410, %f411}, [%rd4+1280];
	st.shared.f32 	[%r4+256], %f410;
	st.shared.f32 	[%r4+260], %f411;
	ld.global.v2.f32 	{%f412, %f413}, [%rd5+4915200];
	st.shared.f32 	[%r6], %f412;
	st.shared.f32 	[%r6+4], %f413;
	ld.global.v2.f32 	{%f414, %f415}, [%rd5+4930560];
	st.shared.f32 	[%r6+256], %f414;
	st.shared.f32 	[%r6+260], %f415;
	bar.sync 	0;
	mov.b32 	%r302, 16;
	mov.u32 	%r301, %r377;
$L__BB0_11:
	add.s32 	%r212, %r3, %r302;
	ld.shared.f32 	%f416, [%r212+-16];
	ld.shared.f32 	%f417, [%r301+-1024];
	fma.rn.f32 	%f418, %f416, %f417, %f2533;
	ld.shared.f32 	%f419, [%r301+-1020];
	fma.rn.f32 	%f420, %f416, %f419, %f2532;
	ld.shared.f32 	%f421, [%r212+-12];
	ld.shared.f32 	%f422, [%r301+-768];
	fma.rn.f32 	%f423, %f421, %f422, %f418;
	ld.shared.f32 	%f424, [%r301+-764];
	fma.rn.f32 	%f425, %f421, %f424, %f420;
	ld.shared.f32 	%f426, [%r212+-8];
	ld.shared.f32 	%f427, [%r301+-512];
	fma.rn.f32 	%f428, %f426, %f427, %f423;
	ld.shared.f32 	%f429, [%r301+-508];
	fma.rn.f32 	%f430, %f426, %f429, %f425;
	ld.shared.f32 	%f431, [%r212+-4];
	ld.shared.f32 	%f432, [%r301+-256];
	fma.rn.f32 	%f433, %f431, %f432, %f428;
	ld.shared.f32 	%f434, [%r301+-252];
	fma.rn.f32 	%f435, %f431, %f434, %f430;
	ld.shared.f32 	%f436, [%r212];
	ld.shared.f32 	%f437, [%r301];
	fma.rn.f32 	%f438, %f436, %f437, %f433;
	ld.shared.f32 	%f439, [%r301+4];
	fma.rn.f32 	%f440, %f436, %f439, %f435;
	ld.shared.f32 	%f441, [%r212+4];
	ld.shared.f32 	%f442, [%r301+256];
	fma.rn.f32 	%f443, %f441, %f442, %f438;
	ld.shared.f32 	%f444, [%r301+260];
	fma.rn.f32 	%f445, %f441, %f444, %f440;
	ld.shared.f32 	%f446, [%r212+8];
	ld.shared.f32 	%f447, [%r301+512];
	fma.rn.f32 	%f448, %f446, %f447, %f443;
	ld.shared.f32 	%f449, [%r301+516];
	fma.rn.f32 	%f450, %f446, %f449, %f445;
	ld.shared.f32 	%f451, [%r212+12];
	ld.shared.f32 	%f452, [%r301+768];
	fma.rn.f32 	%f2533, %f451, %f452, %f448;
	ld.shared.f32 	%f453, [%r301+772];
	fma.rn.f32 	%f2532, %f451, %f453, %f450;
	add.s32 	%r302, %r302, 32;
	add.s32 	%r301, %r301, 2048;
	setp.ne.s32 	%p6, %r302, 272;
	@%p6 bra 	$L__BB0_11;
	ld.global.v2.f32 	{%f454, %f455}, [%rd3+1536];
	st.shared.f32 	[%r2], %f454;
	st.shared.f32 	[%r4+4], %f455;
	ld.global.v2.f32 	{%f456, %f457}, [%rd4+1536];
	st.shared.f32 	[%r4+256], %f456;
	st.shared.f32 	[%r4+260], %f457;
	ld.global.v2.f32 	{%f458, %f459}, [%rd5+5898240];
	st.shared.f32 	[%r6], %f458;
	st.shared.f32 	[%r6+4], %f459;
	ld.global.v2.f32 	{%f460, %f461}, [%rd5+5913600];
	st.shared.f32 	[%r6+256], %f460;
	st.shared.f32 	[%r6+260], %f461;
	bar.sync 	0;
	mov.b32 	%r304, 16;
	mov.u32 	%r303, %r377;
$L__BB0_13:
	add.s32 	%r214, %r3, %r304;
	ld.shared.f32 	%f462, [%r214+-16];
	ld.shared.f32 	%f463, [%r303+-1024];
	fma.rn.f32 	%f464, %f462, %f463, %f2533;
	ld.shared.f32 	%f465, [%r303+-1020];
	fma.rn.f32 	%f466, %f462, %f465, %f2532;
	ld.shared.f32 	%f467, [%r214+-12];
	ld.shared.f32 	%f468, [%r303+-768];
	fma.rn.f32 	%f469, %f467, %f468, %f464;
	ld.shared.f32 	%f470, [%r303+-764];
	fma.rn.f32 	%f471, %f467, %f470, %f466;
	ld.shared.f32 	%f472, [%r214+-8];
	ld.shared.f32 	%f473, [%r303+-512];
	fma.rn.f32 	%f474, %f472, %f473, %f469;
	ld.shared.f32 	%f475, [%r303+-508];
	fma.rn.f32 	%f476, %f472, %f475, %f471;
	ld.shared.f32 	%f477, [%r214+-4];
	ld.shared.f32 	%f478, [%r303+-256];
	fma.rn.f32 	%f479, %f477, %f478, %f474;
	ld.shared.f32 	%f480, [%r303+-252];
	fma.rn.f32 	%f481, %f477, %f480, %f476;
	ld.shared.f32 	%f482, [%r214];
	ld.shared.f32 	%f483, [%r303];
	fma.rn.f32 	%f484, %f482, %f483, %f479;
	ld.shared.f32 	%f485, [%r303+4];
	fma.rn.f32 	%f486, %f482, %f485, %f481;
	ld.shared.f32 	%f487, [%r214+4];
	ld.shared.f32 	%f488, [%r303+256];
	fma.rn.f32 	%f489, %f487, %f488, %f484;
	ld.shared.f32 	%f490, [%r303+260];
	fma.rn.f32 	%f491, %f487, %f490, %f486;
	ld.shared.f32 	%f492, [%r214+8];
	ld.shared.f32 	%f493, [%r303+512];
	fma.rn.f32 	%f494, %f492, %f493, %f489;
	ld.shared.f32 	%f495, [%r303+516];
	fma.rn.f32 	%f496, %f492, %f495, %f491;
	ld.shared.f32 	%f497, [%r214+12];
	ld.shared.f32 	%f498, [%r303+768];
	fma.rn.f32 	%f2533, %f497, %f498, %f494;
	ld.shared.f32 	%f499, [%r303+772];
	fma.rn.f32 	%f2532, %f497, %f499, %f496;
	add.s32 	%r304, %r304, 32;
	add.s32 	%r303, %r303, 2048;
	setp.ne.s32 	%p7, %r304, 272;
	@%p7 bra 	$L__BB0_13;
	ld.global.v2.f32 	{%f500, %f501}, [%rd3+1792];
	st.shared.f32 	[%r2], %f500;
	st.shared.f32 	[%r4+4], %f501;
	ld.global.v2.f32 	{%f502, %f503}, [%rd4+1792];
	st.shared.f32 	[%r4+256], %f502;
	st.shared.f32 	[%r4+260], %f503;
	ld.global.v2.f32 	{%f504, %f505}, [%rd5+6881280];
	st.shared.f32 	[%r6], %f504;
	st.shared.f32 	[%r6+4], %f505;
	ld.global.v2.f32 	{%f506, %f507}, [%rd5+6896640];
	st.shared.f32 	[%r6+256], %f506;
	st.shared.f32 	[%r6+260], %f507;
	bar.sync 	0;
	mov.b32 	%r306, 16;
	mov.u32 	%r305, %r377;
$L__BB0_15:
	add.s32 	%r216, %r3, %r306;
	ld.shared.f32 	%f508, [%r216+-16];
	ld.shared.f32 	%f509, [%r305+-1024];
	fma.rn.f32 	%f510, %f508, %f509, %f2533;
	ld.shared.f32 	%f511, [%r305+-1020];
	fma.rn.f32 	%f512, %f508, %f511, %f2532;
	ld.shared.f32 	%f513, [%r216+-12];
	ld.shared.f32 	%f514, [%r305+-768];
	fma.rn.f32 	%f515, %f513, %f514, %f510;
	ld.shared.f32 	%f516, [%r305+-764];
	fma.rn.f32 	%f517, %f513, %f516, %f512;
	ld.shared.f32 	%f518, [%r216+-8];
	ld.shared.f32 	%f519, [%r305+-512];
	fma.rn.f32 	%f520, %f518, %f519, %f515;
	ld.shared.f32 	%f521, [%r305+-508];
	fma.rn.f32 	%f522, %f518, %f521, %f517;
	ld.shared.f32 	%f523, [%r216+-4];
	ld.shared.f32 	%f524, [%r305+-256];
	fma.rn.f32 	%f525, %f523, %f524, %f520;
	ld.shared.f32 	%f526, [%r305+-252];
	fma.rn.f32 	%f527, %f523, %f526, %f522;
	ld.shared.f32 	%f528, [%r216];
	ld.shared.f32 	%f529, [%r305];
	fma.rn.f32 	%f530, %f528, %f529, %f525;
	ld.shared.f32 	%f531, [%r305+4];
	fma.rn.f32 	%f532, %f528, %f531, %f527;
	ld.shared.f32 	%f533, [%r216+4];
	ld.shared.f32 	%f534, [%r305+256];
	fma.rn.f32 	%f535, %f533, %f534, %f530;
	ld.shared.f32 	%f536, [%r305+260];
	fma.rn.f32 	%f537, %f533, %f536, %f532;
	ld.shared.f32 	%f538, [%r216+8];
	ld.shared.f32 	%f539, [%r305+512];
	fma.rn.f32 	%f540, %f538, %f539, %f535;
	ld.shared.f32 	%f541, [%r305+516];
	fma.rn.f32 	%f542, %f538, %f541, %f537;
	ld.shared.f32 	%f543, [%r216+12];
	ld.shared.f32 	%f544, [%r305+768];
	fma.rn.f32 	%f2533, %f543, %f544, %f540;
	ld.shared.f32 	%f545, [%r305+772];
	fma.rn.f32 	%f2532, %f543, %f545, %f542;
	add.s32 	%r306, %r306, 32;
	add.s32 	%r305, %r305, 2048;
	setp.ne.s32 	%p8, %r306, 272;
	@%p8 bra 	$L__BB0_15;
	ld.global.v2.f32 	{%f546, %f547}, [%rd3+2048];
	st.shared.f32 	[%r2], %f546;
	st.shared.f32 	[%r4+4], %f547;
	ld.global.v2.f32 	{%f548, %f549}, [%rd4+2048];
	st.shared.f32 	[%r4+256], %f548;
	st.shared.f32 	[%r4+260], %f549;
	ld.global.v2.f32 	{%f550, %f551}, [%rd5+7864320];
	st.shared.f32 	[%r6], %f550;
	st.shared.f32 	[%r6+4], %f551;
	ld.global.v2.f32 	{%f552, %f553}, [%rd5+7879680];
	st.shared.f32 	[%r6+256], %f552;
	st.shared.f32 	[%r6+260], %f553;
	bar.sync 	0;
	mov.b32 	%r308, 16;
	mov.u32 	%r307, %r377;
$L__BB0_17:
	add.s32 	%r218, %r3, %r308;
	ld.shared.f32 	%f554, [%r218+-16];
	ld.shared.f32 	%f555, [%r307+-1024];
	fma.rn.f32 	%f556, %f554, %f555, %f2533;
	ld.shared.f32 	%f557, [%r307+-1020];
	fma.rn.f32 	%f558, %f554, %f557, %f2532;
	ld.shared.f32 	%f559, [%r218+-12];
	ld.shared.f32 	%f560, [%r307+-768];
	fma.rn.f32 	%f561, %f559, %f560, %f556;
	ld.shared.f32 	%f562, [%r307+-764];
	fma.rn.f32 	%f563, %f559, %f562, %f558;
	ld.shared.f32 	%f564, [%r218+-8];
	ld.shared.f32 	%f565, [%r307+-512];
	fma.rn.f32 	%f566, %f564, %f565, %f561;
	ld.shared.f32 	%f567, [%r307+-508];
	fma.rn.f32 	%f568, %f564, %f567, %f563;
	ld.shared.f32 	%f569, [%r218+-4];
	ld.shared.f32 	%f570, [%r307+-256];
	fma.rn.f32 	%f571, %f569, %f570, %f566;
	ld.shared.f32 	%f572, [%r307+-252];
	fma.rn.f32 	%f573, %f569, %f572, %f568;
	ld.shared.f32 	%f574, [%r218];
	ld.shared.f32 	%f575, [%r307];
	fma.rn.f32 	%f576, %f574, %f575, %f571;
	ld.shared.f32 	%f577, [%r307+4];
	fma.rn.f32 	%f578, %f574, %f577, %f573;
	ld.shared.f32 	%f579, [%r218+4];
	ld.shared.f32 	%f580, [%r307+256];
	fma.rn.f32 	%f581, %f579, %f580, %f576;
	ld.shared.f32 	%f582, [%r307+260];
	fma.rn.f32 	%f583, %f579, %f582, %f578;
	ld.shared.f32 	%f584, [%r218+8];
	ld.shared.f32 	%f585, [%r307+512];
	fma.rn.f32 	%f586, %f584, %f585, %f581;
	ld.shared.f32 	%f587, [%r307+516];
	fma.rn.f32 	%f588, %f584, %f587, %f583;
	ld.shared.f32 	%f589, [%r218+12];
	ld.shared.f32 	%f590, [%r307+768];
	fma.rn.f32 	%f2533, %f589, %f590, %f586;
	ld.shared.f32 	%f591, [%r307+772];
	fma.rn.f32 	%f2532, %f589, %f591, %f588;
	add.s32 	%r308, %r308, 32;
	add.s32 	%r307, %r307, 2048;
	setp.ne.s32 	%p9, %r308, 272;
	@%p9 bra 	$L__BB0_17;
	ld.global.v2.f32 	{%f592, %f593}, [%rd3+2304];
	st.shared.f32 	[%r2], %f592;
	st.shared.f32 	[%r4+4], %f593;
	ld.global.v2.f32 	{%f594, %f595}, [%rd4+2304];
	st.shared.f32 	[%r4+256], %f594;
	st.shared.f32 	[%r4+260], %f595;
	ld.global.v2.f32 	{%f596, %f597}, [%rd5+8847360];
	st.shared.f32 	[%r6], %f596;
	st.shared.f32 	[%r6+4], %f597;
	ld.global.v2.f32 	{%f598, %f599}, [%rd5+8862720];
	st.shared.f32 	[%r6+256], %f598;
	st.shared.f32 	[%r6+260], %f599;
	bar.sync 	0;
	mov.b32 	%r310, 16;
	mov.u32 	%r309, %r377;
$L__BB0_19:
	add.s32 	%r220, %r3, %r310;
	ld.shared.f32 	%f600, [%r220+-16];
	ld.shared.f32 	%f601, [%r309+-1024];
	fma.rn.f32 	%f602, %f600, %f601, %f2533;
	ld.shared.f32 	%f603, [%r309+-1020];
	fma.rn.f32 	%f604, %f600, %f603, %f2532;
	ld.shared.f32 	%f605, [%r220+-12];
	ld.shared.f32 	%f606, [%r309+-768];
	fma.rn.f32 	%f607, %f605, %f606, %f602;
	ld.shared.f32 	%f608, [%r309+-764];
	fma.rn.f32 	%f609, %f605, %f608, %f604;
	ld.shared.f32 	%f610, [%r220+-8];
	ld.shared.f32 	%f611, [%r309+-512];
	fma.rn.f32 	%f612, %f610, %f611, %f607;
	ld.shared.f32 	%f613, [%r309+-508];
	fma.rn.f32 	%f614, %f610, %f613, %f609;
	ld.shared.f32 	%f615, [%r220+-4];
	ld.shared.f32 	%f616, [%r309+-256];
	fma.rn.f32 	%f617, %f615, %f616, %f612;
	ld.shared.f32 	%f618, [%r309+-252];
	fma.rn.f32 	%f619, %f615, %f618, %f614;
	ld.shared.f32 	%f620, [%r220];
	ld.shared.f32 	%f621, [%r309];
	fma.rn.f32 	%f622, %f620, %f621, %f617;
	ld.shared.f32 	%f623, [%r309+4];
	fma.rn.f32 	%f624, %f620, %f623, %f619;
	ld.shared.f32 	%f625, [%r220+4];
	ld.shared.f32 	%f626, [%r309+256];
	fma.rn.f32 	%f627, %f625, %f626, %f622;
	ld.shared.f32 	%f628, [%r309+260];
	fma.rn.f32 	%f629, %f625, %f628, %f624;
	ld.shared.f32 	%f630, [%r220+8];
	ld.shared.f32 	%f631, [%r309+512];
	fma.rn.f32 	%f632, %f630, %f631, %f627;
	ld.shared.f32 	%f633, [%r309+516];
	fma.rn.f32 	%f634, %f630, %f633, %f629;
	ld.shared.f32 	%f635, [%r220+12];
	ld.shared.f32 	%f636, [%r309+768];
	fma.rn.f32 	%f2533, %f635, %f636, %f632;
	ld.shared.f32 	%f637, [%r309+772];
	fma.rn.f32 	%f2532, %f635, %f637, %f634;
	add.s32 	%r310, %r310, 32;
	add.s32 	%r309, %r309, 2048;
	setp.ne.s32 	%p10, %r310, 272;
	@%p10 bra 	$L__BB0_19;
	ld.global.v2.f32 	{%f638, %f639}, [%rd3+2560];
	st.shared.f32 	[%r2], %f638;
	st.shared.f32 	[%r4+4], %f639;
	ld.global.v2.f32 	{%f640, %f641}, [%rd4+2560];
	st.shared.f32 	[%r4+256], %f640;
	st.shared.f32 	[%r4+260], %f641;
	ld.global.v2.f32 	{%f642, %f643}, [%rd5+9830400];
	st.shared.f32 	[%r6], %f642;
	st.shared.f32 	[%r6+4], %f643;
	ld.global.v2.f32 	{%f644, %f645}, [%rd5+9845760];
	st.shared.f32 	[%r6+256], %f644;
	st.shared.f32 	[%r6+260], %f645;
	bar.sync 	0;
	mov.b32 	%r312, 16;
	mov.u32 	%r311, %r377;
$L__BB0_21:
	add.s32 	%r222, %r3, %r312;
	ld.shared.f32 	%f646, [%r222+-16];
	ld.shared.f32 	%f647, [%r311+-1024];
	fma.rn.f32 	%f648, %f646, %f647, %f2533;
	ld.shared.f32 	%f649, [%r311+-1020];
	fma.rn.f32 	%f650, %f646, %f649, %f2532;
	ld.shared.f32 	%f651, [%r222+-12];
	ld.shared.f32 	%f652, [%r311+-768];
	fma.rn.f32 	%f653, %f651, %f652, %f648;
	ld.shared.f32 	%f654, [%r311+-764];
	fma.rn.f32 	%f655, %f651, %f654, %f650;
	ld.shared.f32 	%f656, [%r222+-8];
	ld.shared.f32 	%f657, [%r311+-512];
	fma.rn.f32 	%f658, %f656, %f657, %f653;
	ld.shared.f32 	%f659, [%r311+-508];
	fma.rn.f32 	%f660, %f656, %f659, %f655;
	ld.shared.f32 	%f661, [%r222+-4];
	ld.shared.f32 	%f662, [%r311+-256];
	fma.rn.f32 	%f663, %f661, %f662, %f658;
	ld.shared.f32 	%f664, [%r311+-252];
	fma.rn.f32 	%f665, %f661, %f664, %f660;
	ld.shared.f32 	%f666, [%r222];
	ld.shared.f32 	%f667, [%r311];
	fma.rn.f32 	%f668, %f666, %f667, %f663;
	ld.shared.f32 	%f669, [%r311+4];
	fma.rn.f32 	%f670, %f666, %f669, %f665;
	ld.shared.f32 	%f671, [%r222+4];
	ld.shared.f32 	%f672, [%r311+256];
	fma.rn.f32 	%f673, %f671, %f672, %f668;
	ld.shared.f32 	%f674, [%r311+260];
	fma.rn.f32 	%f675, %f671, %f674, %f670;
	ld.shared.f32 	%f676, [%r222+8];
	ld.shared.f32 	%f677, [%r311+512];
	fma.rn.f32 	%f678, %f676, %f677, %f673;
	ld.shared.f32 	%f679, [%r311+516];
	fma.rn.f32 	%f680, %f676, %f679, %f675;
	ld.shared.f32 	%f681, [%r222+12];
	ld.shared.f32 	%f682, [%r311+768];
	fma.rn.f32 	%f2533, %f681, %f682, %f678;
	ld.shared.f32 	%f683, [%r311+772];
	fma.rn.f32 	%f2532, %f681, %f683, %f680;
	add.s32 	%r312, %r312, 32;
	add.s32 	%r311, %r311, 2048;
	setp.ne.s32 	%p11, %r312, 272;
	@%p11 bra 	$L__BB0_21;
	ld.global.v2.f32 	{%f684, %f685}, [%rd3+2816];
	st.shared.f32 	[%r2], %f684;
	st.shared.f32 	[%r4+4], %f685;
	ld.global.v2.f32 	{%f686, %f687}, [%rd4+2816];
	st.shared.f32 	[%r4+256], %f686;
	st.shared.f32 	[%r4+260], %f687;
	ld.global.v2.f32 	{%f688, %f689}, [%rd5+10813440];
	st.shared.f32 	[%r6], %f688;
	st.shared.f32 	[%r6+4], %f689;
	ld.global.v2.f32 	{%f690, %f691}, [%rd5+10828800];
	st.shared.f32 	[%r6+256], %f690;
	st.shared.f32 	[%r6+260], %f691;
	bar.sync 	0;
	mov.b32 	%r314, 16;
	mov.u32 	%r313, %r377;
$L__BB0_23:
	add.s32 	%r224, %r3, %r314;
	ld.shared.f32 	%f692, [%r224+-16];
	ld.shared.f32 	%f693, [%r313+-1024];
	fma.rn.f32 	%f694, %f692, %f693, %f2533;
	ld.shared.f32 	%f695, [%r313+-1020];
	fma.rn.f32 	%f696, %f692, %f695, %f2532;
	ld.shared.f32 	%f697, [%r224+-12];
	ld.shared.f32 	%f698, [%r313+-768];
	fma.rn.f32 	%f699, %f697, %f698, %f694;
	ld.shared.f32 	%f700, [%r313+-764];
	fma.rn.f32 	%f701, %f697, %f700, %f696;
	ld.shared.f32 	%f702, [%r224+-8];
	ld.shared.f32 	%f703, [%r313+-512];
	fma.rn.f32 	%f704, %f702, %f703, %f699;
	ld.shared.f32 	%f705, [%r313+-508];
	fma.rn.f32 	%f706, %f702, %f705, %f701;
	ld.shared.f32 	%f707, [%r224+-4];
	ld.shared.f32 	%f708, [%r313+-256];
	fma.rn.f32 	%f709, %f707, %f708, %f704;
	ld.shared.f32 	%f710, [%r313+-252];
	fma.rn.f32 	%f711, %f707, %f710, %f706;
	ld.shared.f32 	%f712, [%r224];
	ld.shared.f32 	%f713, [%r313];
	fma.rn.f32 	%f714, %f712, %f713, %f709;
	ld.shared.f32 	%f715, [%r313+4];
	fma.rn.f32 	%f716, %f712, %f715, %f711;
	ld.shared.f32 	%f717, [%r224+4];
	ld.shared.f32 	%f718, [%r313+256];
	fma.rn.f32 	%f719, %f717, %f718, %f714;
	ld.shared.f32 	%f720, [%r313+260];
	fma.rn.f32 	%f721, %f717, %f720, %f716;
	ld.shared.f32 	%f722, [%r224+8];
	ld.shared.f32 	%f723, [%r313+512];
	fma.rn.f32 	%f724, %f722, %f723, %f719;
	ld.shared.f32 	%f725, [%r313+516];
	fma.rn.f32 	%f726, %f722, %f725, %f721;
	ld.shared.f32 	%f727, [%r224+12];
	ld.shared.f32 	%f728, [%r313+768];
	fma.rn.f32 	%f2533, %f727, %f728, %f724;
	ld.shared.f32 	%f729, [%r313+772];
	fma.rn.f32 	%f2532, %f727, %f729, %f726;
	add.s32 	%r314, %r314, 32;
	add.s32 	%r313, %r313, 2048;
	setp.ne.s32 	%p12, %r314, 272;
	@%p12 bra 	$L__BB0_23;
	ld.global.v2.f32 	{%f730, %f731}, [%rd3+3072];
	st.shared.f32 	[%r2], %f730;
	st.shared.f32 	[%r4+4], %f731;
	ld.global.v2.f32 	{%f732, %f733}, [%rd4+3072];
	st.shared.f32 	[%r4+256], %f732;
	st.shared.f32 	[%r4+260], %f733;
	ld.global.v2.f32 	{%f734, %f735}, [%rd5+11796480];
	st.shared.f32 	[%r6], %f734;
	st.shared.f32 	[%r6+4], %f735;
	ld.global.v2.f32 	{%f736, %f737}, [%rd5+11811840];
	st.shared.f32 	[%r6+256], %f736;
	st.shared.f32 	[%r6+260], %f737;
	bar.sync 	0;
	mov.b32 	%r316, 16;
	mov.u32 	%r315, %r377;
$L__BB0_25:
	add.s32 	%r226, %r3, %r316;
	ld.shared.f32 	%f738, [%r226+-16];
	ld.shared.f32 	%f739, [%r315+-1024];
	fma.rn.f32 	%f740, %f738, %f739, %f2533;
	ld.shared.f32 	%f741, [%r315+-1020];
	fma.rn.f32 	%f742, %f738, %f741, %f2532;
	ld.shared.f32 	%f743, [%r226+-12];
	ld.shared.f32 	%f744, [%r315+-768];
	fma.rn.f32 	%f745, %f743, %f744, %f740;
	ld.shared.f32 	%f746, [%r315+-764];
	fma.rn.f32 	%f747, %f743, %f746, %f742;
	ld.shared.f32 	%f748, [%r226+-8];
	ld.shared.f32 	%f749, [%r315+-512];
	fma.rn.f32 	%f750, %f748, %f749, %f745;
	ld.shared.f32 	%f751, [%r315+-508];
	fma.rn.f32 	%f752, %f748, %f751, %f747;
	ld.shared.f32 	%f753, [%r226+-4];
	ld.shared.f32 	%f754, [%r315+-256];
	fma.rn.f32 	%f755, %f753, %f754, %f750;
	ld.shared.f32 	%f756, [%r315+-252];
	fma.rn.f32 	%f757, %f753, %f756, %f752;
	ld.shared.f32 	%f758, [%r226];
	ld.shared.f32 	%f759, [%r315];
	fma.rn.f32 	%f760, %f758, %f759, %f755;
	ld.shared.f32 	%f761, [%r315+4];
	fma.rn.f32 	%f762, %f758, %f761, %f757;
	ld.shared.f32 	%f763, [%r226+4];
	ld.shared.f32 	%f764, [%r315+256];
	fma.rn.f32 	%f765, %f763, %f764, %f760;
	ld.shared.f32 	%f766, [%r315+260];
	fma.rn.f32 	%f767, %f763, %f766, %f762;
	ld.shared.f32 	%f768, [%r226+8];
	ld.shared.f32 	%f769, [%r315+512];
	fma.rn.f32 	%f770, %f768, %f769, %f765;
	ld.shared.f32 	%f771, [%r315+516];
	fma.rn.f32 	%f772, %f768, %f771, %f767;
	ld.shared.f32 	%f773, [%r226+12];
	ld.shared.f32 	%f774, [%r315+768];
	fma.rn.f32 	%f2533, %f773, %f774, %f770;
	ld.shared.f32 	%f775, [%r315+772];
	fma.rn.f32 	%f2532, %f773, %f775, %f772;
	add.s32 	%r316, %r316, 32;
	add.s32 	%r315, %r315, 2048;
	setp.ne.s32 	%p13, %r316, 272;
	@%p13 bra 	$L__BB0_25;
	ld.global.v2.f32 	{%f776, %f777}, [%rd3+3328];
	st.shared.f32 	[%r2], %f776;
	st.shared.f32 	[%r4+4], %f777;
	ld.global.v2.f32 	{%f778, %f779}, [%rd4+3328];
	st.shared.f32 	[%r4+256], %f778;
	st.shared.f32 	[%r4+260], %f779;
	ld.global.v2.f32 	{%f780, %f781}, [%rd5+12779520];
	st.shared.f32 	[%r6], %f780;
	st.shared.f32 	[%r6+4], %f781;
	ld.global.v2.f32 	{%f782, %f783}, [%rd5+12794880];
	st.shared.f32 	[%r6+256], %f782;
	st.shared.f32 	[%r6+260], %f783;
	bar.sync 	0;
	mov.b32 	%r318, 16;
	mov.u32 	%r317, %r377;
$L__BB0_27:
	add.s32 	%r228, %r3, %r318;
	ld.shared.f32 	%f784, [%r228+-16];
	ld.shared.f32 	%f785, [%r317+-1024];
	fma.rn.f32 	%f786, %f784, %f785, %f2533;
	ld.shared.f32 	%f787, [%r317+-1020];
	fma.rn.f32 	%f788, %f784, %f787, %f2532;
	ld.shared.f32 	%f789, [%r228+-12];
	ld.shared.f32 	%f790, [%r317+-768];
	fma.rn.f32 	%f791, %f789, %f790, %f786;
	ld.shared.f32 	%f792, [%r317+-764];
	fma.rn.f32 	%f793, %f789, %f792, %f788;
	ld.shared.f32 	%f794, [%r228+-8];
	ld.shared.f32 	%f795, [%r317+-512];
	fma.rn.f32 	%f796, %f794, %f795, %f791;
	ld.shared.f32 	%f797, [%r317+-508];
	fma.rn.f32 	%f798, %f794, %f797, %f793;
	ld.shared.f32 	%f799, [%r228+-4];
	ld.shared.f32 	%f800, [%r317+-256];
	fma.rn.f32 	%f801, %f799, %f800, %f796;
	ld.shared.f32 	%f802, [%r317+-252];
	fma.rn.f32 	%f803, %f799, %f802, %f798;
	ld.shared.f32 	%f804, [%r228];
	ld.shared.f32 	%f805, [%r317];
	fma.rn.f32 	%f806, %f804, %f805, %f801;
	ld.shared.f32 	%f807, [%r317+4];
	fma.rn.f32 	%f808, %f804, %f807, %f803;
	ld.shared.f32 	%f809, [%r228+4];
	ld.shared.f32 	%f810, [%r317+256];
	fma.rn.f32 	%f811, %f809, %f810, %f806;
	ld.shared.f32 	%f812, [%r317+260];
	fma.rn.f32 	%f813, %f809, %f812, %f808;
	ld.shared.f32 	%f814, [%r228+8];
	ld.shared.f32 	%f815, [%r317+512];
	fma.rn.f32 	%f816, %f814, %f815, %f811;
	ld.shared.f32 	%f817, [%r317+516];
	fma.rn.f32 	%f818, %f814, %f817, %f813;
	ld.shared.f32 	%f819, [%r228+12];
	ld.shared.f32 	%f820, [%r317+768];
	fma.rn.f32 	%f2533, %f819, %f820, %f816;
	ld.shared.f32 	%f821, [%r317+772];
	fma.rn.f32 	%f2532, %f819, %f821, %f818;
	add.s32 	%r318, %r318, 32;
	add.s32 	%r317, %r317, 2048;
	setp.ne.s32 	%p14, %r318, 272;
	@%p14 bra 	$L__BB0_27;
	ld.global.v2.f32 	{%f822, %f823}, [%rd3+3584];
	st.shared.f32 	[%r2], %f822;
	st.shared.f32 	[%r4+4], %f823;
	ld.global.v2.f32 	{%f824, %f825}, [%rd4+3584];
	st.shared.f32 	[%r4+256], %f824;
	st.shared.f32 	[%r4+260], %f825;
	ld.global.v2.f32 	{%f826, %f827}, [%rd5+13762560];
	st.shared.f32 	[%r6], %f826;
	st.shared.f32 	[%r6+4], %f827;
	ld.global.v2.f32 	{%f828, %f829}, [%rd5+13777920];
	st.shared.f32 	[%r6+256], %f828;
	st.shared.f32 	[%r6+260], %f829;
	bar.sync 	0;
	mov.b32 	%r320, 16;
	mov.u32 	%r319, %r377;
$L__BB0_29:
	add.s32 	%r230, %r3, %r320;
	ld.shared.f32 	%f830, [%r230+-16];
	ld.shared.f32 	%f831, [%r319+-1024];
	fma.rn.f32 	%f832, %f830, %f831, %f2533;
	ld.shared.f32 	%f833, [%r319+-1020];
	fma.rn.f32 	%f834, %f830, %f833, %f2532;
	ld.shared.f32 	%f835, [%r230+-12];
	ld.shared.f32 	%f836, [%r319+-768];
	fma.rn.f32 	%f837, %f835, %f836, %f832;
	ld.shared.f32 	%f838, [%r319+-764];
	fma.rn.f32 	%f839, %f835, %f838, %f834;
	ld.shared.f32 	%f840, [%r230+-8];
	ld.shared.f32 	%f841, [%r319+-512];
	fma.rn.f32 	%f842, %f840, %f841, %f837;
	ld.shared.f32 	%f843, [%r319+-508];
	fma.rn.f32 	%f844, %f840, %f843, %f839;
	ld.shared.f32 	%f845, [%r230+-4];
	ld.shared.f32 	%f846, [%r319+-256];
	fma.rn.f32 	%f847, %f845, %f846, %f842;
	ld.shared.f32 	%f848, [%r319+-252];
	fma.rn.f32 	%f849, %f845, %f848, %f844;
	ld.shared.f32 	%f850, [%r230];
	ld.shared.f32 	%f851, [%r319];
	fma.rn.f32 	%f852, %f850, %f851, %f847;
	ld.shared.f32 	%f853, [%r319+4];
	fma.rn.f32 	%f854, %f850, %f853, %f849;
	ld.shared.f32 	%f855, [%r230+4];
	ld.shared.f32 	%f856, [%r319+256];
	fma.rn.f32 	%f857, %f855, %f856, %f852;
	ld.shared.f32 	%f858, [%r319+260];
	fma.rn.f32 	%f859, %f855, %f858, %f854;
	ld.shared.f32 	%f860, [%r230+8];
	ld.shared.f32 	%f861, [%r319+512];
	fma.rn.f32 	%f862, %f860, %f861, %f857;
	ld.shared.f32 	%f863, [%r319+516];
	fma.rn.f32 	%f864, %f860, %f863, %f859;
	ld.shared.f32 	%f865, [%r230+12];
	ld.shared.f32 	%f866, [%r319+768];
	fma.rn.f32 	%f2533, %f865, %f866, %f862;
	ld.shared.f32 	%f867, [%r319+772];
	fma.rn.f32 	%f2532, %f865, %f867, %f864;
	add.s32 	%r320, %r320, 32;
	add.s32 	%r319, %r319, 2048;
	setp.ne.s32 	%p15, %r320, 272;
	@%p15 bra 	$L__BB0_29;
	ld.global.v2.f32 	{%f868, %f869}, [%rd3+3840];
	st.shared.f32 	[%r2], %f868;
	st.shared.f32 	[%r4+4], %f869;
	ld.global.v2.f32 	{%f870, %f871}, [%rd4+3840];
	st.shared.f32 	[%r4+256], %f870;
	st.shared.f32 	[%r4+260], %f871;
	ld.global.v2.f32 	{%f872, %f873}, [%rd5+14745600];
	st.shared.f32 	[%r6], %f872;
	st.shared.f32 	[%r6+4], %f873;
	ld.global.v2.f32 	{%f874, %f875}, [%rd5+14760960];
	st.shared.f32 	[%r6+256], %f874;
	st.shared.f32 	[%r6+260], %f875;
	bar.sync 	0;
	mov.b32 	%r322, 16;
	mov.u32 	%r321, %r377;
$L__BB0_31:
	add.s32 	%r232, %r3, %r322;
	ld.shared.f32 	%f876, [%r232+-16];
	ld.shared.f32 	%f877, [%r321+-1024];
	fma.rn.f32 	%f878, %f876, %f877, %f2533;
	ld.shared.f32 	%f879, [%r321+-1020];
	fma.rn.f32 	%f880, %f876, %f879, %f2532;
	ld.shared.f32 	%f881, [%r232+-12];
	ld.shared.f32 	%f882, [%r321+-768];
	fma.rn.f32 	%f883, %f881, %f882, %f878;
	ld.shared.f32 	%f884, [%r321+-764];
	fma.rn.f32 	%f885, %f881, %f884, %f880;
	ld.shared.f32 	%f886, [%r232+-8];
	ld.shared.f32 	%f887, [%r321+-512];
	fma.rn.f32 	%f888, %f886, %f887, %f883;
	ld.shared.f32 	%f889, [%r321+-508];
	fma.rn.f32 	%f890, %f886, %f889, %f885;
	ld.shared.f32 	%f891, [%r232+-4];
	ld.shared.f32 	%f892, [%r321+-256];
	fma.rn.f32 	%f893, %f891, %f892, %f888;
	ld.shared.f32 	%f894, [%r321+-252];
	fma.rn.f32 	%f895, %f891, %f894, %f890;
	ld.shared.f32 	%f896, [%r232];
	ld.shared.f32 	%f897, [%r321];
	fma.rn.f32 	%f898, %f896, %f897, %f893;
	ld.shared.f32 	%f899, [%r321+4];
	fma.rn.f32 	%f900, %f896, %f899, %f895;
	ld.shared.f32 	%f901, [%r232+4];
	ld.shared.f32 	%f902, [%r321+256];
	fma.rn.f32 	%f903, %f901, %f902, %f898;
	ld.shared.f32 	%f904, [%r321+260];
	fma.rn.f32 	%f905, %f901, %f904, %f900;
	ld.shared.f32 	%f906, [%r232+8];
	ld.shared.f32 	%f907, [%r321+512];
	fma.rn.f32 	%f908, %f906, %f907, %f903;
	ld.shared.f32 	%f909, [%r321+516];
	fma.rn.f32 	%f910, %f906, %f909, %f905;
	ld.shared.f32 	%f911, [%r232+12];
	ld.shared.f32 	%f912, [%r321+768];
	fma.rn.f32 	%f2533, %f911, %f912, %f908;
	ld.shared.f32 	%f913, [%r321+772];
	fma.rn.f32 	%f2532, %f911, %f913, %f910;
	add.s32 	%r322, %r322, 32;
	add.s32 	%r321, %r321, 2048;
	setp.ne.s32 	%p16, %r322, 272;
	@%p16 bra 	$L__BB0_31;
	ld.global.v2.f32 	{%f914, %f915}, [%rd3+4096];
	st.shared.f32 	[%r2], %f914;
	st.shared.f32 	[%r4+4], %f915;
	ld.global.v2.f32 	{%f916, %f917}, [%rd4+4096];
	st.shared.f32 	[%r4+256], %f916;
	st.shared.f32 	[%r4+260], %f917;
	ld.global.v2.f32 	{%f918, %f919}, [%rd5+15728640];
	st.shared.f32 	[%r6], %f918;
	st.shared.f32 	[%r6+4], %f919;
	ld.global.v2.f32 	{%f920, %f921}, [%rd5+15744000];
	st.shared.f32 	[%r6+256], %f920;
	st.shared.f32 	[%r6+260], %f921;
	bar.sync 	0;
	mov.b32 	%r324, 16;
	mov.u32 	%r323, %r377;
$L__BB0_33:
	add.s32 	%r234, %r3, %r324;
	ld.shared.f32 	%f922, [%r234+-16];
	ld.shared.f32 	%f923, [%r323+-1024];
	fma.rn.f32 	%f924, %f922, %f923, %f2533;
	ld.shared.f32 	%f925, [%r323+-1020];
	fma.rn.f32 	%f926, %f922, %f925, %f2532;
	ld.shared.f32 	%f927, [%r234+-12];
	ld.shared.f32 	%f928, [%r323+-768];
	fma.rn.f32 	%f929, %f927, %f928, %f924;
	ld.shared.f32 	%f930, [%r323+-764];
	fma.rn.f32 	%f931, %f927, %f930, %f926;
	ld.shared.f32 	%f932, [%r234+-8];
	ld.shared.f32 	%f933, [%r323+-512];
	fma.rn.f32 	%f934, %f932, %f933, %f929;
	ld.shared.f32 	%f935, [%r323+-508];
	fma.rn.f32 	%f936, %f932, %f935, %f931;
	ld.shared.f32 	%f937, [%r234+-4];
	ld.shared.f32 	%f938, [%r323+-256];
	fma.rn.f32 	%f939, %f937, %f938, %f934;
	ld.shared.f32 	%f940, [%r323+-252];
	fma.rn.f32 	%f941, %f937, %f940, %f936;
	ld.shared.f32 	%f942, [%r234];
	ld.shared.f32 	%f943, [%r323];
	fma.rn.f32 	%f944, %f942, %f943, %f939;
	ld.shared.f32 	%f945, [%r323+4];
	fma.rn.f32 	%f946, %f942, %f945, %f941;
	ld.shared.f32 	%f947, [%r234+4];
	ld.shared.f32 	%f948, [%r323+256];
	fma.rn.f32 	%f949, %f947, %f948, %f944;
	ld.shared.f32 	%f950, [%r323+260];
	fma.rn.f32 	%f951, %f947, %f950, %f946;
	ld.shared.f32 	%f952, [%r234+8];
	ld.shared.f32 	%f953, [%r323+512];
	fma.rn.f32 	%f954, %f952, %f953, %f949;
	ld.shared.f32 	%f955, [%r323+516];
	fma.rn.f32 	%f956, %f952, %f955, %f951;
	ld.shared.f32 	%f957, [%r234+12];
	ld.shared.f32 	%f958, [%r323+768];
	fma.rn.f32 	%f2533, %f957, %f958, %f954;
	ld.shared.f32 	%f959, [%r323+772];
	fma.rn.f32 	%f2532, %f957, %f959, %f956;
	add.s32 	%r324, %r324, 32;
	add.s32 	%r323, %r323, 2048;
	setp.ne.s32 	%p17, %r324, 272;
	@%p17 bra 	$L__BB0_33;
	ld.global.v2.f32 	{%f960, %f961}, [%rd3+4352];
	st.shared.f32 	[%r2], %f960;
	st.shared.f32 	[%r4+4], %f961;
	ld.global.v2.f32 	{%f962, %f963}, [%rd4+4352];
	st.shared.f32 	[%r4+256], %f962;
	st.shared.f32 	[%r4+260], %f963;
	ld.global.v2.f32 	{%f964, %f965}, [%rd5+16711680];
	st.shared.f32 	[%r6], %f964;
	st.shared.f32 	[%r6+4], %f965;
	ld.global.v2.f32 	{%f966, %f967}, [%rd5+16727040];
	st.shared.f32 	[%r6+256], %f966;
	st.shared.f32 	[%r6+260], %f967;
	bar.sync 	0;
	mov.b32 	%r326, 16;
	mov.u32 	%r325, %r377;
$L__BB0_35:
	add.s32 	%r236, %r3, %r326;
	ld.shared.f32 	%f968, [%r236+-16];
	ld.shared.f32 	%f969, [%r325+-1024];
	fma.rn.f32 	%f970, %f968, %f969, %f2533;
	ld.shared.f32 	%f971, [%r325+-1020];
	fma.rn.f32 	%f972, %f968, %f971, %f2532;
	ld.shared.f32 	%f973, [%r236+-12];
	ld.shared.f32 	%f974, [%r325+-768];
	fma.rn.f32 	%f975, %f973, %f974, %f970;
	ld.shared.f32 	%f976, [%r325+-764];
	fma.rn.f32 	%f977, %f973, %f976, %f972;
	ld.shared.f32 	%f978, [%r236+-8];
	ld.shared.f32 	%f979, [%r325+-512];
	fma.rn.f32 	%f980, %f978, %f979, %f975;
	ld.shared.f32 	%f981, [%r325+-508];
	fma.rn.f32 	%f982, %f978, %f981, %f977;
	ld.shared.f32 	%f983, [%r236+-4];
	ld.shared.f32 	%f984, [%r325+-256];
	fma.rn.f32 	%f985, %f983, %f984, %f980;
	ld.shared.f32 	%f986, [%r325+-252];
	fma.rn.f32 	%f987, %f983, %f986, %f982;
	ld.shared.f32 	%f988, [%r236];
	ld.shared.f32 	%f989, [%r325];
	fma.rn.f32 	%f990, %f988, %f989, %f985;
	ld.shared.f32 	%f991, [%r325+4];
	fma.rn.f32 	%f992, %f988, %f991, %f987;
	ld.shared.f32 	%f993, [%r236+4];
	ld.shared.f32 	%f994, [%r325+256];
	fma.rn.f32 	%f995, %f993, %f994, %f990;
	ld.shared.f32 	%f996, [%r325+260];
	fma.rn.f32 	%f997, %f993, %f996, %f992;
	ld.shared.f32 	%f998, [%r236+8];
	ld.shared.f32 	%f999, [%r325+512];
	fma.rn.f32 	%f1000, %f998, %f999, %f995;
	ld.shared.f32 	%f1001, [%r325+516];
	fma.rn.f32 	%f1002, %f998, %f1001, %f997;
	ld.shared.f32 	%f1003, [%r236+12];
	ld.shared.f32 	%f1004, [%r325+768];
	fma.rn.f32 	%f2533, %f1003, %f1004, %f1000;
	ld.shared.f32 	%f1005, [%r325+772];
	fma.rn.f32 	%f2532, %f1003, %f1005, %f1002;
	add.s32 	%r326, %r326, 32;
	add.s32 	%r325, %r325, 2048;
	setp.ne.s32 	%p18, %r326, 272;
	@%p18 bra 	$L__BB0_35;
	ld.global.v2.f32 	{%f1006, %f1007}, [%rd3+4608];
	st.shared.f32 	[%r2], %f1006;
	st.shared.f32 	[%r4+4], %f1007;
	ld.global.v2.f32 	{%f1008, %f1009}, [%rd4+4608];
	st.shared.f32 	[%r4+256], %f1008;
	st.shared.f32 	[%r4+260], %f1009;
	ld.global.v2.f32 	{%f1010, %f1011}, [%rd5+17694720];
	st.shared.f32 	[%r6], %f1010;
	st.shared.f32 	[%r6+4], %f1011;
	ld.global.v2.f32 	{%f1012, %f1013}, [%rd5+17710080];
	st.shared.f32 	[%r6+256], %f1012;
	st.shared.f32 	[%r6+260], %f1013;
	bar.sync 	0;
	mov.b32 	%r328, 16;
	mov.u32 	%r327, %r377;
$L__BB0_37:
	add.s32 	%r238, %r3, %r328;
	ld.shared.f32 	%f1014, [%r238+-16];
	ld.shared.f32 	%f1015, [%r327+-1024];
	fma.rn.f32 	%f1016, %f1014, %f1015, %f2533;
	ld.shared.f32 	%f1017, [%r327+-1020];
	fma.rn.f32 	%f1018, %f1014, %f1017, %f2532;
	ld.shared.f32 	%f1019, [%r238+-12];
	ld.shared.f32 	%f1020, [%r327+-768];
	fma.rn.f32 	%f1021, %f1019, %f1020, %f1016;
	ld.shared.f32 	%f1022, [%r327+-764];
	fma.rn.f32 	%f1023, %f1019, %f1022, %f1018;
	ld.shared.f32 	%f1024, [%r238+-8];
	ld.shared.f32 	%f1025, [%r327+-512];
	fma.rn.f32 	%f1026, %f1024, %f1025, %f1021;
	ld.shared.f32 	%f1027, [%r327+-508];
	fma.rn.f32 	%f1028, %f1024, %f1027, %f1023;
	ld.shared.f32 	%f1029, [%r238+-4];
	ld.shared.f32 	%f1030, [%r327+-256];
	fma.rn.f32 	%f1031, %f1029, %f1030, %f1026;
	ld.shared.f32 	%f1032, [%r327+-252];
	fma.rn.f32 	%f1033, %f1029, %f1032, %f1028;
	ld.shared.f32 	%f1034, [%r238];
	ld.shared.f32 	%f1035, [%r327];
	fma.rn.f32 	%f1036, %f1034, %f1035, %f1031;
	ld.shared.f32 	%f1037, [%r327+4];
	fma.rn.f32 	%f1038, %f1034, %f1037, %f1033;
	ld.shared.f32 	%f1039, [%r238+4];
	ld.shared.f32 	%f1040, [%r327+256];
	fma.rn.f32 	%f1041, %f1039, %f1040, %f1036;
	ld.shared.f32 	%f1042, [%r327+260];
	fma.rn.f32 	%f1043, %f1039, %f1042, %f1038;
	ld.shared.f32 	%f1044, [%r238+8];
	ld.shared.f32 	%f1045, [%r327+512];
	fma.rn.f32 	%f1046, %f1044, %f1045, %f1041;
	ld.shared.f32 	%f1047, [%r327+516];
	fma.rn.f32 	%f1048, %f1044, %f1047, %f1043;
	ld.shared.f32 	%f1049, [%r238+12];
	ld.shared.f32 	%f1050, [%r327+768];
	fma.rn.f32 	%f2533, %f1049, %f1050, %f1046;
	ld.shared.f32 	%f1051, [%r327+772];
	fma.rn.f32 	%f2532, %f1049, %f1051, %f1048;
	add.s32 	%r328, %r328, 32;
	add.s32 	%r327, %r327, 2048;
	setp.ne.s32 	%p19, %r328, 272;
	@%p19 bra 	$L__BB0_37;
	ld.global.v2.f32 	{%f1052, %f1053}, [%rd3+4864];
	st.shared.f32 	[%r2], %f1052;
	st.shared.f32 	[%r4+4], %f1053;
	ld.global.v2.f32 	{%f1054, %f1055}, [%rd4+4864];
	st.shared.f32 	[%r4+256], %f1054;
	st.shared.f32 	[%r4+260], %f1055;
	ld.global.v2.f32 	{%f1056, %f1057}, [%rd5+18677760];
	st.shared.f32 	[%r6], %f1056;
	st.shared.f32 	[%r6+4], %f1057;
	ld.global.v2.f32 	{%f1058, %f1059}, [%rd5+18693120];
	st.shared.f32 	[%r6+256], %f1058;
	st.shared.f32 	[%r6+260], %f1059;
	bar.sync 	0;
	mov.b32 	%r330, 16;
	mov.u32 	%r329, %r377;
$L__BB0_39:
	add.s32 	%r240, %r3, %r330;
	ld.shared.f32 	%f1060, [%r240+-16];
	ld.shared.f32 	%f1061, [%r329+-1024];
	fma.rn.f32 	%f1062, %f1060, %f1061, %f2533;
	ld.shared.f32 	%f1063, [%r329+-1020];
	fma.rn.f32 	%f1064, %f1060, %f1063, %f2532;
	ld.shared.f32 	%f1065, [%r240+-12];
	ld.shared.f32 	%f1066, [%r329+-768];
	fma.rn.f32 	%f1067, %f1065, %f1066, %f1062;
	ld.shared.f32 	%f1068, [%r329+-764];
	fma.rn.f32 	%f1069, %f1065, %f1068, %f1064;
	ld.shared.f32 	%f1070, [%r240+-8];
	ld.shared.f32 	%f1071, [%r329+-512];
	fma.rn.f32 	%f1072, %f1070, %f1071, %f1067;
	ld.shared.f32 	%f1073, [%r329+-508];
	fma.rn.f32 	%f1074, %f1070, %f1073, %f1069;
	ld.shared.f32 	%f1075, [%r240+-4];
	ld.shared.f32 	%f1076, [%r329+-256];
	fma.rn.f32 	%f1077, %f1075, %f1076, %f1072;
	ld.shared.f32 	%f1078, [%r329+-252];
	fma.rn.f32 	%f1079, %f1075, %f1078, %f1074;
	ld.shared.f32 	%f1080, [%r240];
	ld.shared.f32 	%f1081, [%r329];
	fma.rn.f32 	%f1082, %f1080, %f1081, %f1077;
	ld.shared.f32 	%f1083, [%r329+4];
	fma.rn.f32 	%f1084, %f1080, %f1083, %f1079;
	ld.shared.f32 	%f1085, [%r240+4];
	ld.shared.f32 	%f1086, [%r329+256];
	fma.rn.f32 	%f1087, %f1085, %f1086, %f1082;
	ld.shared.f32 	%f1088, [%r329+260];
	fma.rn.f32 	%f1089, %f1085, %f1088, %f1084;
	ld.shared.f32 	%f1090, [%r240+8];
	ld.shared.f32 	%f1091, [%r329+512];
	fma.rn.f32 	%f1092, %f1090, %f1091, %f1087;
	ld.shared.f32 	%f1093, [%r329+516];
	fma.rn.f32 	%f1094, %f1090, %f1093, %f1089;
	ld.shared.f32 	%f1095, [%r240+12];
	ld.shared.f32 	%f1096, [%r329+768];
	fma.rn.f32 	%f2533, %f1095, %f1096, %f1092;
	ld.shared.f32 	%f1097, [%r329+772];
	fma.rn.f32 	%f2532, %f1095, %f1097, %f1094;
	add.s32 	%r330, %r330, 32;
	add.s32 	%r329, %r329, 2048;
	setp.ne.s32 	%p20, %r330, 272;
	@%p20 bra 	$L__BB0_39;
	ld.global.v2.f32 	{%f1098, %f1099}, [%rd3+5120];
	st.shared.f32 	[%r2], %f1098;
	st.shared.f32 	[%r4+4], %f1099;
	ld.global.v2.f32 	{%f1100, %f1101}, [%rd4+5120];
	st.shared.f32 	[%r4+256], %f1100;
	st.shared.f32 	[%r4+260], %f1101;
	ld.global.v2.f32 	{%f1102, %f1103}, [%rd5+19660800];
	st.shared.f32 	[%r6], %f1102;
	st.shared.f32 	[%r6+4], %f1103;
	ld.global.v2.f32 	{%f1104, %f1105}, [%rd5+19676160];
	st.shared.f32 	[%r6+256], %f1104;
	st.shared.f32 	[%r6+260], %f1105;
	bar.sync 	0;
	mov.b32 	%r332, 16;
	mov.u32 	%r331, %r377;
$L__BB0_41:
	add.s32 	%r242, %r3, %r332;
	ld.shared.f32 	%f1106, [%r242+-16];
	ld.shared.f32 	%f1107, [%r331+-1024];
	fma.rn.f32 	%f1108, %f1106, %f1107, %f2533;
	ld.shared.f32 	%f1109, [%r331+-1020];
	fma.rn.f32 	%f1110, %f1106, %f1109, %f2532;
	ld.shared.f32 	%f1111, [%r242+-12];
	ld.shared.f32 	%f1112, [%r331+-768];
	fma.rn.f32 	%f1113, %f1111, %f1112, %f1108;
	ld.shared.f32 	%f1114, [%r331+-764];
	fma.rn.f32 	%f1115, %f1111, %f1114, %f1110;
	ld.shared.f32 	%f1116, [%r242+-8];
	ld.shared.f32 	%f1117, [%r331+-512];
	fma.rn.f32 	%f1118, %f1116, %f1117, %f1113;
	ld.shared.f32 	%f1119, [%r331+-508];
	fma.rn.f32 	%f1120, %f1116, %f1119, %f1115;
	ld.shared.f32 	%f1121, [%r242+-4];
	ld.shared.f32 	%f1122, [%r331+-256];
	fma.rn.f32 	%f1123, %f1121, %f1122, %f1118;
	ld.shared.f32 	%f1124, [%r331+-252];
	fma.rn.f32 	%f1125, %f1121, %f1124, %f1120;
	ld.shared.f32 	%f1126, [%r242];
	ld.shared.f32 	%f1127, [%r331];
	fma.rn.f32 	%f1128, %f1126, %f1127, %f1123;
	ld.shared.f32 	%f1129, [%r331+4];
	fma.rn.f32 	%f1130, %f1126, %f1129, %f1125;
	ld.shared.f32 	%f1131, [%r242+4];
	ld.shared.f32 	%f1132, [%r331+256];
	fma.rn.f32 	%f1133, %f1131, %f1132, %f1128;
	ld.shared.f32 	%f1134, [%r331+260];
	fma.rn.f32 	%f1135, %f1131, %f1134, %f1130;
	ld.shared.f32 	%f1136, [%r242+8];
	ld.shared.f32 	%f1137, [%r331+512];
	fma.rn.f32 	%f1138, %f1136, %f1137, %f1133;
	ld.shared.f32 	%f1139, [%r331+516];
	fma.rn.f32 	%f1140, %f1136, %f1139, %f1135;
	ld.shared.f32 	%f1141, [%r242+12];
	ld.shared.f32 	%f1142, [%r331+768];
	fma.rn.f32 	%f2533, %f1141, %f1142, %f1138;
	ld.shared.f32 	%f1143, [%r331+772];
	fma.rn.f32 	%f2532, %f1141, %f1143, %f1140;
	add.s32 	%r332, %r332, 32;
	add.s32 	%r331, %r331, 2048;
	setp.ne.s32 	%p21, %r332, 272;
	@%p21 bra 	$L__BB0_41;
	ld.global.v2.f32 	{%f1144, %f1145}, [%rd3+5376];
	st.shared.f32 	[%r2], %f1144;
	st.shared.f32 	[%r4+4], %f1145;
	ld.global.v2.f32 	{%f1146, %f1147}, [%rd4+5376];
	st.shared.f32 	[%r4+256], %f1146;
	st.shared.f32 	[%r4+260], %f1147;
	ld.global.v2.f32 	{%f1148, %f1149}, [%rd5+20643840];
	st.shared.f32 	[%r6], %f1148;
	st.shared.f32 	[%r6+4], %f1149;
	ld.global.v2.f32 	{%f1150, %f1151}, [%rd5+20659200];
	st.shared.f32 	[%r6+256], %f1150;
	st.shared.f32 	[%r6+260], %f1151;
	bar.sync 	0;
	mov.b32 	%r334, 16;
	mov.u32 	%r333, %r377;
$L__BB0_43:
	add.s32 	%r244, %r3, %r334;
	ld.shared.f32 	%f1152, [%r244+-16];
	ld.shared.f32 	%f1153, [%r333+-1024];
	fma.rn.f32 	%f1154, %f1152, %f1153, %f2533;
	ld.shared.f32 	%f1155, [%r333+-1020];
	fma.rn.f32 	%f1156, %f1152, %f1155, %f2532;
	ld.shared.f32 	%f1157, [%r244+-12];
	ld.shared.f32 	%f1158, [%r333+-768];
	fma.rn.f32 	%f1159, %f1157, %f1158, %f1154;
	ld.shared.f32 	%f1160, [%r333+-764];
	fma.rn.f32 	%f1161, %f1157, %f1160, %f1156;
	ld.shared.f32 	%f1162, [%r244+-8];
	ld.shared.f32 	%f1163, [%r333+-512];
	fma.rn.f32 	%f1164, %f1162, %f1163, %f1159;
	ld.shared.f32 	%f1165, [%r333+-508];
	fma.rn.f32 	%f1166, %f1162, %f1165, %f1161;
	ld.shared.f32 	%f1167, [%r244+-4];
	ld.shared.f32 	%f1168, [%r333+-256];
	fma.rn.f32 	%f1169, %f1167, %f1168, %f1164;
	ld.shared.f32 	%f1170, [%r333+-252];
	fma.rn.f32 	%f1171, %f1167, %f1170, %f1166;
	ld.shared.f32 	%f1172, [%r244];
	ld.shared.f32 	%f1173, [%r333];
	fma.rn.f32 	%f1174, %f1172, %f1173, %f1169;
	ld.shared.f32 	%f1175, [%r333+4];
	fma.rn.f32 	%f1176, %f1172, %f1175, %f1171;
	ld.shared.f32 	%f1177, [%r244+4];
	ld.shared.f32 	%f1178, [%r333+256];
	fma.rn.f32 	%f1179, %f1177, %f1178, %f1174;
	ld.shared.f32 	%f1180, [%r333+260];
	fma.rn.f32 	%f1181, %f1177, %f1180, %f1176;
	ld.shared.f32 	%f1182, [%r244+8];
	ld.shared.f32 	%f1183, [%r333+512];
	fma.rn.f32 	%f1184, %f1182, %f1183, %f1179;
	ld.shared.f32 	%f1185, [%r333+516];
	fma.rn.f32 	%f1186, %f1182, %f1185, %f1181;
	ld.shared.f32 	%f1187, [%r244+12];
	ld.shared.f32 	%f1188, [%r333+768];
	fma.rn.f32 	%f2533, %f1187, %f1188, %f1184;
	ld.shared.f32 	%f1189, [%r333+772];
	fma.rn.f32 	%f2532, %f1187, %f1189, %f1186;
	add.s32 	%r334, %r334, 32;
	add.s32 	%r333, %r333, 2048;
	setp.ne.s32 	%p22, %r334, 272;
	@%p22 bra 	$L__BB0_43;
	ld.global.v2.f32 	{%f1190, %f1191}, [%rd3+5632];
	st.shared.f32 	[%r2], %f1190;
	st.shared.f32 	[%r4+4], %f1191;
	ld.global.v2.f32 	{%f1192, %f1193}, [%rd4+5632];
	st.shared.f32 	[%r4+256], %f1192;
	st.shared.f32 	[%r4+260], %f1193;
	ld.global.v2.f32 	{%f1194, %f1195}, [%rd5+21626880];
	st.shared.f32 	[%r6], %f1194;
	st.shared.f32 	[%r6+4], %f1195;
	ld.global.v2.f32 	{%f1196, %f1197}, [%rd5+21642240];
	st.shared.f32 	[%r6+256], %f1196;
	st.shared.f32 	[%r6+260], %f1197;
	bar.sync 	0;
	mov.b32 	%r336, 16;
	mov.u32 	%r335, %r377;
$L__BB0_45:
	add.s32 	%r246, %r3, %r336;
	ld.shared.f32 	%f1198, [%r246+-16];
	ld.shared.f32 	%f1199, [%r335+-1024];
	fma.rn.f32 	%f1200, %f1198, %f1199, %f2533;
	ld.shared.f32 	%f1201, [%r335+-1020];
	fma.rn.f32 	%f1202, %f1198, %f1201, %f2532;
	ld.shared.f32 	%f1203, [%r246+-12];
	ld.shared.f32 	%f1204, [%r335+-768];
	fma.rn.f32 	%f1205, %f1203, %f1204, %f1200;
	ld.shared.f32 	%f1206, [%r335+-764];
	fma.rn.f32 	%f1207, %f1203, %f1206, %f1202;
	ld.shared.f32 	%f1208, [%r246+-8];
	ld.shared.f32 	%f1209, [%r335+-512];
	fma.rn.f32 	%f1210, %f1208, %f1209, %f1205;
	ld.shared.f32 	%f1211, [%r335+-508];
	fma.rn.f32 	%f1212, %f1208, %f1211, %f1207;
	ld.shared.f32 	%f1213, [%r246+-4];
	ld.shared.f32 	%f1214, [%r335+-256];
	fma.rn.f32 	%f1215, %f1213, %f1214, %f1210;
	ld.shared.f32 	%f1216, [%r335+-252];
	fma.rn.f32 	%f1217, %f1213, %f1216, %f1212;
	ld.shared.f32 	%f1218, [%r246];
	ld.shared.f32 	%f1219, [%r335];
	fma.rn.f32 	%f1220, %f1218, %f1219, %f1215;
	ld.shared.f32 	%f1221, [%r335+4];
	fma.rn.f32 	%f1222, %f1218, %f1221, %f1217;
	ld.shared.f32 	%f1223, [%r246+4];
	ld.shared.f32 	%f1224, [%r335+256];
	fma.rn.f32 	%f1225, %f1223, %f1224, %f1220;
	ld.shared.f32 	%f1226, [%r335+260];
	fma.rn.f32 	%f1227, %f1223, %f1226, %f1222;
	ld.shared.f32 	%f1228, [%r246+8];
	ld.shared.f32 	%f1229, [%r335+512];
	fma.rn.f32 	%f1230, %f1228, %f1229, %f1225;
	ld.shared.f32 	%f1231, [%r335+516];
	fma.rn.f32 	%f1232, %f1228, %f1231, %f1227;
	ld.shared.f32 	%f1233, [%r246+12];
	ld.shared.f32 	%f1234, [%r335+768];
	fma.rn.f32 	%f2533, %f1233, %f1234, %f1230;
	ld.shared.f32 	%f1235, [%r335+772];
	fma.rn.f32 	%f2532, %f1233, %f1235, %f1232;
	add.s32 	%r336, %r336, 32;
	add.s32 	%r335, %r335, 2048;
	setp.ne.s32 	%p23, %r336, 272;
	@%p23 bra 	$L__BB0_45;
	ld.global.v2.f32 	{%f1236, %f1237}, [%rd3+5888];
	st.shared.f32 	[%r2], %f1236;
	st.shared.f32 	[%r4+4], %f1237;
	ld.global.v2.f32 	{%f1238, %f1239}, [%rd4+5888];
	st.shared.f32 	[%r4+256], %f1238;
	st.shared.f32 	[%r4+260], %f1239;
	ld.global.v2.f32 	{%f1240, %f1241}, [%rd5+22609920];
	st.shared.f32 	[%r6], %f1240;
	st.shared.f32 	[%r6+4], %f1241;
	ld.global.v2.f32 	{%f1242, %f1243}, [%rd5+22625280];
	st.shared.f32 	[%r6+256], %f1242;
	st.shared.f32 	[%r6+260], %f1243;
	bar.sync 	0;
	mov.b32 	%r338, 16;
	mov.u32 	%r337, %r377;
$L__BB0_47:
	add.s32 	%r248, %r3, %r338;
	ld.shared.f32 	%f1244, [%r248+-16];
	ld.shared.f32 	%f1245, [%r337+-1024];
	fma.rn.f32 	%f1246, %f1244, %f1245, %f2533;
	ld.shared.f32 	%f1247, [%r337+-1020];
	fma.rn.f32 	%f1248, %f1244, %f1247, %f2532;
	ld.shared.f32 	%f1249, [%r248+-12];
	ld.shared.f32 	%f1250, [%r337+-768];
	fma.rn.f32 	%f1251, %f1249, %f1250, %f1246;
	ld.shared.f32 	%f1252, [%r337+-764];
	fma.rn.f32 	%f1253, %f1249, %f1252, %f1248;
	ld.shared.f32 	%f1254, [%r248+-8];
	ld.shared.f32 	%f1255, [%r337+-512];
	fma.rn.f32 	%f1256, %f1254, %f1255, %f1251;
	ld.shared.f32 	%f1257, [%r337+-508];
	fma.rn.f32 	%f1258, %f1254, %f1257, %f1253;
	ld.shared.f32 	%f1259, [%r248+-4];
	ld.shared.f32 	%f1260, [%r337+-256];
	fma.rn.f32 	%f1261, %f1259, %f1260, %f1256;
	ld.shared.f32 	%f1262, [%r337+-252];
	fma.rn.f32 	%f1263, %f1259, %f1262, %f1258;
	ld.shared.f32 	%f1264, [%r248];
	ld.shared.f32 	%f1265, [%r337];
	fma.rn.f32 	%f1266, %f1264, %f1265, %f1261;
	ld.shared.f32 	%f1267, [%r337+4];
	fma.rn.f32 	%f1268, %f1264, %f1267, %f1263;
	ld.shared.f32 	%f1269, [%r248+4];
	ld.shared.f32 	%f1270, [%r337+256];
	fma.rn.f32 	%f1271, %f1269, %f1270, %f1266;
	ld.shared.f32 	%f1272, [%r337+260];
	fma.rn.f32 	%f1273, %f1269, %f1272, %f1268;
	ld.shared.f32 	%f1274, [%r248+8];
	ld.shared.f32 	%f1275, [%r337+512];
	fma.rn.f32 	%f1276, %f1274, %f1275, %f1271;
	ld.shared.f32 	%f1277, [%r337+516];
	fma.rn.f32 	%f1278, %f1274, %f1277, %f1273;
	ld.shared.f32 	%f1279, [%r248+12];
	ld.shared.f32 	%f1280, [%r337+768];
	fma.rn.f32 	%f2533, %f1279, %f1280, %f1276;
	ld.shared.f32 	%f1281, [%r337+772];
	fma.rn.f32 	%f2532, %f1279, %f1281, %f1278;
	add.s32 	%r338, %r338, 32;
	add.s32 	%r337, %r337, 2048;
	setp.ne.s32 	%p24, %r338, 272;
	@%p24 bra 	$L__BB0_47;
	ld.global.v2.f32 	{%f1282, %f1283}, [%rd3+6144];
	st.shared.f32 	[%r2], %f1282;
	st.shared.f32 	[%r4+4], %f1283;
	ld.global.v2.f32 	{%f1284, %f1285}, [%rd4+6144];
	st.shared.f32 	[%r4+256], %f1284;
	st.shared.f32 	[%r4+260], %f1285;
	ld.global.v2.f32 	{%f1286, %f1287}, [%rd5+23592960];
	st.shared.f32 	[%r6], %f1286;
	st.shared.f32 	[%r6+4], %f1287;
	ld.global.v2.f32 	{%f1288, %f1289}, [%rd5+23608320];
	st.shared.f32 	[%r6+256], %f1288;
	st.shared.f32 	[%r6+260], %f1289;
	bar.sync 	0;
	mov.b32 	%r340, 16;
	mov.u32 	%r339, %r377;
$L__BB0_49:
	add.s32 	%r250, %r3, %r340;
	ld.shared.f32 	%f1290, [%r250+-16];
	ld.shared.f32 	%f1291, [%r339+-1024];
	fma.rn.f32 	%f1292, %f1290, %f1291, %f2533;
	ld.shared.f32 	%f1293, [%r339+-1020];
	fma.rn.f32 	%f1294, %f1290, %f1293, %f2532;
	ld.shared.f32 	%f1295, [%r250+-12];
	ld.shared.f32 	%f1296, [%r339+-768];
	fma.rn.f32 	%f1297, %f1295, %f1296, %f1292;
	ld.shared.f32 	%f1298, [%r339+-764];
	fma.rn.f32 	%f1299, %f1295, %f1298, %f1294;
	ld.shared.f32 	%f1300, [%r250+-8];
	ld.shared.f32 	%f1301, [%r339+-512];
	fma.rn.f32 	%f1302, %f1300, %f1301, %f1297;
	ld.shared.f32 	%f1303, [%r339+-508];
	fma.rn.f32 	%f1304, %f1300, %f1303, %f1299;
	ld.shared.f32 	%f1305, [%r250+-4];
	ld.shared.f32 	%f1306, [%r339+-256];
	fma.rn.f32 	%f1307, %f1305, %f1306, %f1302;
	ld.shared.f32 	%f1308, [%r339+-252];
	fma.rn.f32 	%f1309, %f1305, %f1308, %f1304;
	ld.shared.f32 	%f1310, [%r250];
	ld.shared.f32 	%f1311, [%r339];
	fma.rn.f32 	%f1312, %f1310, %f1311, %f1307;
	ld.shared.f32 	%f1313, [%r339+4];
	fma.rn.f32 	%f1314, %f1310, %f1313, %f1309;
	ld.shared.f32 	%f1315, [%r250+4];
	ld.shared.f32 	%f1316, [%r339+256];
	fma.rn.f32 	%f1317, %f1315, %f1316, %f1312;
	ld.shared.f32 	%f1318, [%r339+260];
	fma.rn.f32 	%f1319, %f1315, %f1318, %f1314;
	ld.shared.f32 	%f1320, [%r250+8];
	ld.shared.f32 	%f1321, [%r339+512];
	fma.rn.f32 	%f1322, %f1320, %f1321, %f1317;
	ld.shared.f32 	%f1323, [%r339+516];
	fma.rn.f32 	%f1324, %f1320, %f1323, %f1319;
	ld.shared.f32 	%f1325, [%r250+12];
	ld.shared.f32 	%f1326, [%r339+768];
	fma.rn.f32 	%f2533, %f1325, %f1326, %f1322;
	ld.shared.f32 	%f1327, [%r339+772];
	fma.rn.f32 	%f2532, %f1325, %f1327, %f1324;
	add.s32 	%r340, %r340, 32;
	add.s32 	%r339, %r339, 2048;
	setp.ne.s32 	%p25, %r340, 272;
	@%p25 bra 	$L__BB0_49;
	ld.global.v2.f32 	{%f1328, %f1329}, [%rd3+6400];
	st.shared.f32 	[%r2], %f1328;
	st.shared.f32 	[%r4+4], %f1329;
	ld.global.v2.f32 	{%f1330, %f1331}, [%rd4+6400];
	st.shared.f32 	[%r4+256], %f1330;
	st.shared.f32 	[%r4+260], %f1331;
	ld.global.v2.f32 	{%f1332, %f1333}, [%rd5+24576000];
	st.shared.f32 	[%r6], %f1332;
	st.shared.f32 	[%r6+4], %f1333;
	ld.global.v2.f32 	{%f1334, %f1335}, [%rd5+24591360];
	st.shared.f32 	[%r6+256], %f1334;
	st.shared.f32 	[%r6+260], %f1335;
	bar.sync 	0;
	mov.b32 	%r342, 16;
	mov.u32 	%r341, %r377;
$L__BB0_51:
	add.s32 	%r252, %r3, %r342;
	ld.shared.f32 	%f1336, [%r252+-16];
	ld.shared.f32 	%f1337, [%r341+-1024];
	fma.rn.f32 	%f1338, %f1336, %f1337, %f2533;
	ld.shared.f32 	%f1339, [%r341+-1020];
	fma.rn.f32 	%f1340, %f1336, %f1339, %f2532;
	ld.shared.f32 	%f1341, [%r252+-12];
	ld.shared.f32 	%f1342, [%r341+-768];
	fma.rn.f32 	%f1343, %f1341, %f1342, %f1338;
	ld.shared.f32 	%f1344, [%r341+-764];
	fma.rn.f32 	%f1345, %f1341, %f1344, %f1340;
	ld.shared.f32 	%f1346, [%r252+-8];
	ld.shared.f32 	%f1347, [%r341+-512];
	fma.rn.f32 	%f1348, %f1346, %f1347, %f1343;
	ld.shared.f32 	%f1349, [%r341+-508];
	fma.rn.f32 	%f1350, %f1346, %f1349, %f1345;
	ld.shared.f32 	%f1351, [%r252+-4];
	ld.shared.f32 	%f1352, [%r341+-256];
	fma.rn.f32 	%f1353, %f1351, %f1352, %f1348;
	ld.shared.f32 	%f1354, [%r341+-252];
	fma.rn.f32 	%f1355, %f1351, %f1354, %f1350;
	ld.shared.f32 	%f1356, [%r252];
	ld.shared.f32 	%f1357, [%r341];
	fma.rn.f32 	%f1358, %f1356, %f1357, %f1353;
	ld.shared.f32 	%f1359, [%r341+4];
	fma.rn.f32 	%f1360, %f1356, %f1359, %f1355;
	ld.shared.f32 	%f1361, [%r252+4];
	ld.shared.f32 	%f1362, [%r341+256];
	fma.rn.f32 	%f1363, %f1361, %f1362, %f1358;
	ld.shared.f32 	%f1364, [%r341+260];
	fma.rn.f32 	%f1365, %f1361, %f1364, %f1360;
	ld.shared.f32 	%f1366, [%r252+8];
	ld.shared.f32 	%f1367, [%r341+512];
	fma.rn.f32 	%f1368, %f1366, %f1367, %f1363;
	ld.shared.f32 	%f1369, [%r341+516];
	fma.rn.f32 	%f1370, %f1366, %f1369, %f1365;
	ld.shared.f32 	%f1371, [%r252+12];
	ld.shared.f32 	%f1372, [%r341+768];
	fma.rn.f32 	%f2533, %f1371, %f1372, %f1368;
	ld.shared.f32 	%f1373, [%r341+772];
	fma.rn.f32 	%f2532, %f1371, %f1373, %f1370;
	add.s32 	%r342, %r342, 32;
	add.s32 	%r341, %r341, 2048;
	setp.ne.s32 	%p26, %r342, 272;
	@%p26 bra 	$L__BB0_51;
	ld.global.v2.f32 	{%f1374, %f1375}, [%rd3+6656];
	st.shared.f32 	[%r2], %f1374;
	st.shared.f32 	[%r4+4], %f1375;
	ld.global.v2.f32 	{%f1376, %f1377}, [%rd4+6656];
	st.shared.f32 	[%r4+256], %f1376;
	st.shared.f32 	[%r4+260], %f1377;
	ld.global.v2.f32 	{%f1378, %f1379}, [%rd5+25559040];
	st.shared.f32 	[%r6], %f1378;
	st.shared.f32 	[%r6+4], %f1379;
	ld.global.v2.f32 	{%f1380, %f1381}, [%rd5+25574400];
	st.shared.f32 	[%r6+256], %f1380;
	st.shared.f32 	[%r6+260], %f1381;
	bar.sync 	0;
	mov.b32 	%r344, 16;
	mov.u32 	%r343, %r377;
$L__BB0_53:
	add.s32 	%r254, %r3, %r344;
	ld.shared.f32 	%f1382, [%r254+-16];
	ld.shared.f32 	%f1383, [%r343+-1024];
	fma.rn.f32 	%f1384, %f1382, %f1383, %f2533;
	ld.shared.f32 	%f1385, [%r343+-1020];
	fma.rn.f32 	%f1386, %f1382, %f1385, %f2532;
	ld.shared.f32 	%f1387, [%r254+-12];
	ld.shared.f32 	%f1388, [%r343+-768];
	fma.rn.f32 	%f1389, %f1387, %f1388, %f1384;
	ld.shared.f32 	%f1390, [%r343+-764];
	fma.rn.f32 	%f1391, %f1387, %f1390, %f1386;
	ld.shared.f32 	%f1392, [%r254+-8];
	ld.shared.f32 	%f1393, [%r343+-512];
	fma.rn.f32 	%f1394, %f1392, %f1393, %f1389;
	ld.shared.f32 	%f1395, [%r343+-508];
	fma.rn.f32 	%f1396, %f1392, %f1395, %f1391;
	ld.shared.f32 	%f1397, [%r254+-4];
	ld.shared.f32 	%f1398, [%r343+-256];
	fma.rn.f32 	%f1399, %f1397, %f1398, %f1394;
	ld.shared.f32 	%f1400, [%r343+-252];
	fma.rn.f32 	%f1401, %f1397, %f1400, %f1396;
	ld.shared.f32 	%f1402, [%r254];
	ld.shared.f32 	%f1403, [%r343];
	fma.rn.f32 	%f1404, %f1402, %f1403, %f1399;
	ld.shared.f32 	%f1405, [%r343+4];
	fma.rn.f32 	%f1406, %f1402, %f1405, %f1401;
	ld.shared.f32 	%f1407, [%r254+4];
	ld.shared.f32 	%f1408, [%r343+256];
	fma.rn.f32 	%f1409, %f1407, %f1408, %f1404;
	ld.shared.f32 	%f1410, [%r343+260];
	fma.rn.f32 	%f1411, %f1407, %f1410, %f1406;
	ld.shared.f32 	%f1412, [%r254+8];
	ld.shared.f32 	%f1413, [%r343+512];
	fma.rn.f32 	%f1414, %f1412, %f1413, %f1409;
	ld.shared.f32 	%f1415, [%r343+516];
	fma.rn.f32 	%f1416, %f1412, %f1415, %f1411;
	ld.shared.f32 	%f1417, [%r254+12];
	ld.shared.f32 	%f1418, [%r343+768];
	fma.rn.f32 	%f2533, %f1417, %f1418, %f1414;
	ld.shared.f32 	%f1419, [%r343+772];
	fma.rn.f32 	%f2532, %f1417, %f1419, %f1416;
	add.s32 	%r344, %r344, 32;
	add.s32 	%r343, %r343, 2048;
	setp.ne.s32 	%p27, %r344, 272;
	@%p27 bra 	$L__BB0_53;
	ld.global.v2.f32 	{%f1420, %f1421}, [%rd3+6912];
	st.shared.f32 	[%r2], %f1420;
	st.shared.f32 	[%r4+4], %f1421;
	ld.global.v2.f32 	{%f1422, %f1423}, [%rd4+6912];
	st.shared.f32 	[%r4+256], %f1422;
	st.shared.f32 	[%r4+260], %f1423;
	ld.global.v2.f32 	{%f1424, %f1425}, [%rd5+26542080];
	st.shared.f32 	[%r6], %f1424;
	st.shared.f32 	[%r6+4], %f1425;
	ld.global.v2.f32 	{%f1426, %f1427}, [%rd5+26557440];
	st.shared.f32 	[%r6+256], %f1426;
	st.shared.f32 	[%r6+260], %f1427;
	bar.sync 	0;
	mov.b32 	%r346, 16;
	mov.u32 	%r345, %r377;
$L__BB0_55:
	add.s32 	%r256, %r3, %r346;
	ld.shared.f32 	%f1428, [%r256+-16];
	ld.shared.f32 	%f1429, [%r345+-1024];
	fma.rn.f32 	%f1430, %f1428, %f1429, %f2533;
	ld.shared.f32 	%f1431, [%r345+-1020];
	fma.rn.f32 	%f1432, %f1428, %f1431, %f2532;
	ld.shared.f32 	%f1433, [%r256+-12];
	ld.shared.f32 	%f1434, [%r345+-768];
	fma.rn.f32 	%f1435, %f1433, %f1434, %f1430;
	ld.shared.f32 	%f1436, [%r345+-764];
	fma.rn.f32 	%f1437, %f1433, %f1436, %f1432;
	ld.shared.f32 	%f1438, [%r256+-8];
	ld.shared.f32 	%f1439, [%r345+-512];
	fma.rn.f32 	%f1440, %f1438, %f1439, %f1435;
	ld.shared.f32 	%f1441, [%r345+-508];
	fma.rn.f32 	%f1442, %f1438, %f1441, %f1437;
	ld.shared.f32 	%f1443, [%r256+-4];
	ld.shared.f32 	%f1444, [%r345+-256];
	fma.rn.f32 	%f1445, %f1443, %f1444, %f1440;
	ld.shared.f32 	%f1446, [%r345+-252];
	fma.rn.f32 	%f1447, %f1443, %f1446, %f1442;
	ld.shared.f32 	%f1448, [%r256];
	ld.shared.f32 	%f1449, [%r345];
	fma.rn.f32 	%f1450, %f1448, %f1449, %f1445;
	ld.shared.f32 	%f1451, [%r345+4];
	fma.rn.f32 	%f1452, %f1448, %f1451, %f1447;
	ld.shared.f32 	%f1453, [%r256+4];
	ld.shared.f32 	%f1454, [%r345+256];
	fma.rn.f32 	%f1455, %f1453, %f1454, %f1450;
	ld.shared.f32 	%f1456, [%r345+260];
	fma.rn.f32 	%f1457, %f1453, %f1456, %f1452;
	ld.shared.f32 	%f1458, [%r256+8];
	ld.shared.f32 	%f1459, [%r345+512];
	fma.rn.f32 	%f1460, %f1458, %f1459, %f1455;
	ld.shared.f32 	%f1461, [%r345+516];
	fma.rn.f32 	%f1462, %f1458, %f1461, %f1457;
	ld.shared.f32 	%f1463, [%r256+12];
	ld.shared.f32 	%f1464, [%r345+768];
	fma.rn.f32 	%f2533, %f1463, %f1464, %f1460;
	ld.shared.f32 	%f1465, [%r345+772];
	fma.rn.f32 	%f2532, %f1463, %f1465, %f1462;
	add.s32 	%r346, %r346, 32;
	add.s32 	%r345, %r345, 2048;
	setp.ne.s32 	%p28, %r346, 272;
	@%p28 bra 	$L__BB0_55;
	ld.global.v2.f32 	{%f1466, %f1467}, [%rd3+7168];
	st.shared.f32 	[%r2], %f1466;
	st.shared.f32 	[%r4+4], %f1467;
	ld.global.v2.f32 	{%f1468, %f1469}, [%rd4+7168];
	st.shared.f32 	[%r4+256], %f1468;
	st.shared.f32 	[%r4+260], %f1469;
	ld.global.v2.f32 	{%f1470, %f1471}, [%rd5+27525120];
	st.shared.f32 	[%r6], %f1470;
	st.shared.f32 	[%r6+4], %f1471;
	ld.global.v2.f32 	{%f1472, %f1473}, [%rd5+27540480];
	st.shared.f32 	[%r6+256], %f1472;
	st.shared.f32 	[%r6+260], %f1473;
	bar.sync 	0;
	mov.b32 	%r348, 16;
	mov.u32 	%r347, %r377;
$L__BB0_57:
	add.s32 	%r258, %r3, %r348;
	ld.shared.f32 	%f1474, [%r258+-16];
	ld.shared.f32 	%f1475, [%r347+-1024];
	fma.rn.f32 	%f1476, %f1474, %f1475, %f2533;
	ld.shared.f32 	%f1477, [%r347+-1020];
	fma.rn.f32 	%f1478, %f1474, %f1477, %f2532;
	ld.shared.f32 	%f1479, [%r258+-12];
	ld.shared.f32 	%f1480, [%r347+-768];
	fma.rn.f32 	%f1481, %f1479, %f1480, %f1476;
	ld.shared.f32 	%f1482, [%r347+-764];
	fma.rn.f32 	%f1483, %f1479, %f1482, %f1478;
	ld.shared.f32 	%f1484, [%r258+-8];
	ld.shared.f32 	%f1485, [%r347+-512];
	fma.rn.f32 	%f1486, %f1484, %f1485, %f1481;
	ld.shared.f32 	%f1487, [%r347+-508];
	fma.rn.f32 	%f1488, %f1484, %f1487, %f1483;
	ld.shared.f32 	%f1489, [%r258+-4];
	ld.shared.f32 	%f1490, [%r347+-256];
	fma.rn.f32 	%f1491, %f1489, %f1490, %f1486;
	ld.shared.f32 	%f1492, [%r347+-252];
	fma.rn.f32 	%f1493, %f1489, %f1492, %f1488;
	ld.shared.f32 	%f1494, [%r258];
	ld.shared.f32 	%f1495, [%r347];
	fma.rn.f32 	%f1496, %f1494, %f1495, %f1491;
	ld.shared.f32 	%f1497, [%r347+4];
	fma.rn.f32 	%f1498, %f1494, %f1497, %f1493;
	ld.shared.f32 	%f1499, [%r258+4];
	ld.shared.f32 	%f1500, [%r347+256];
	fma.rn.f32 	%f1501, %f1499, %f1500, %f1496;
	ld.shared.f32 	%f1502, [%r347+260];
	fma.rn.f32 	%f1503, %f1499, %f1502, %f1498;
	ld.shared.f32 	%f1504, [%r258+8];
	ld.shared.f32 	%f1505, [%r347+512];
	fma.rn.f32 	%f1506, %f1504, %f1505, %f1501;
	ld.shared.f32 	%f1507, [%r347+516];
	fma.rn.f32 	%f1508, %f1504, %f1507, %f1503;
	ld.shared.f32 	%f1509, [%r258+12];
	ld.shared.f32 	%f1510, [%r347+768];
	fma.rn.f32 	%f2533, %f1509, %f1510, %f1506;
	ld.shared.f32 	%f1511, [%r347+772];
	fma.rn.f32 	%f2532, %f1509, %f1511, %f1508;
	add.s32 	%r348, %r348, 32;
	add.s32 	%r347, %r347, 2048;
	setp.ne.s32 	%p29, %r348, 272;
	@%p29 bra 	$L__BB0_57;
	ld.global.v2.f32 	{%f1512, %f1513}, [%rd3+7424];
	st.shared.f32 	[%r2], %f1512;
	st.shared.f32 	[%r4+4], %f1513;
	ld.global.v2.f32 	{%f1514, %f1515}, [%rd4+7424];
	st.shared.f32 	[%r4+256], %f1514;
	st.shared.f32 	[%r4+260], %f1515;
	ld.global.v2.f32 	{%f1516, %f1517}, [%rd5+28508160];
	st.shared.f32 	[%r6], %f1516;
	st.shared.f32 	[%r6+4], %f1517;
	ld.global.v2.f32 	{%f1518, %f1519}, [%rd5+28523520];
	st.shared.f32 	[%r6+256], %f1518;
	st.shared.f32 	[%r6+260], %f1519;
	bar.sync 	0;
	mov.b32 	%r350, 16;
	mov.u32 	%r349, %r377;
$L__BB0_59:
	add.s32 	%r260, %r3, %r350;
	ld.shared.f32 	%f1520, [%r260+-16];
	ld.shared.f32 	%f1521, [%r349+-1024];
	fma.rn.f32 	%f1522, %f1520, %f1521, %f2533;
	ld.shared.f32 	%f1523, [%r349+-1020];
	fma.rn.f32 	%f1524, %f1520, %f1523, %f2532;
	ld.shared.f32 	%f1525, [%r260+-12];
	ld.shared.f32 	%f1526, [%r349+-768];
	fma.rn.f32 	%f1527, %f1525, %f1526, %f1522;
	ld.shared.f32 	%f1528, [%r349+-764];
	fma.rn.f32 	%f1529, %f1525, %f1528, %f1524;
	ld.shared.f32 	%f1530, [%r260+-8];
	ld.shared.f32 	%f1531, [%r349+-512];
	fma.rn.f32 	%f1532, %f1530, %f1531, %f1527;
	ld.shared.f32 	%f1533, [%r349+-508];
	fma.rn.f32 	%f1534, %f1530, %f1533, %f1529;
	ld.shared.f32 	%f1535, [%r260+-4];
	ld.shared.f32 	%f1536, [%r349+-256];
	fma.rn.f32 	%f1537, %f1535, %f1536, %f1532;
	ld.shared.f32 	%f1538, [%r349+-252];
	fma.rn.f32 	%f1539, %f1535, %f1538, %f1534;
	ld.shared.f32 	%f1540, [%r260];
	ld.shared.f32 	%f1541, [%r349];
	fma.rn.f32 	%f1542, %f1540, %f1541, %f1537;
	ld.shared.f32 	%f1543, [%r349+4];
	fma.rn.f32 	%f1544, %f1540, %f1543, %f1539;
	ld.shared.f32 	%f1545, [%r260+4];
	ld.shared.f32 	%f1546, [%r349+256];
	fma.rn.f32 	%f1547, %f1545, %f1546, %f1542;
	ld.shared.f32 	%f1548, [%r349+260];
	fma.rn.f32 	%f1549, %f1545, %f1548, %f1544;
	ld.shared.f32 	%f1550, [%r260+8];
	ld.shared.f32 	%f1551, [%r349+512];
	fma.rn.f32 	%f1552, %f1550, %f1551, %f1547;
	ld.shared.f32 	%f1553, [%r349+516];
	fma.rn.f32 	%f1554, %f1550, %f1553, %f1549;
	ld.shared.f32 	%f1555, [%r260+12];
	ld.shared.f32 	%f1556, [%r349+768];
	fma.rn.f32 	%f2533, %f1555, %f1556, %f1552;
	ld.shared.f32 	%f1557, [%r349+772];
	fma.rn.f32 	%f2532, %f1555, %f1557, %f1554;
	add.s32 	%r350, %r350, 32;
	add.s32 	%r349, %r349, 2048;
	setp.ne.s32 	%p30, %r350, 272;
	@%p30 bra 	$L__BB0_59;
	ld.global.v2.f32 	{%f1558, %f1559}, [%rd3+7680];
	st.shared.f32 	[%r2], %f1558;
	st.shared.f32 	[%r4+4], %f1559;
	ld.global.v2.f32 	{%f1560, %f1561}, [%rd4+7680];
	st.shared.f32 	[%r4+256], %f1560;
	st.shared.f32 	[%r4+260], %f1561;
	ld.global.v2.f32 	{%f1562, %f1563}, [%rd5+29491200];
	st.shared.f32 	[%r6], %f1562;
	st.shared.f32 	[%r6+4], %f1563;
	ld.global.v2.f32 	{%f1564, %f1565}, [%rd5+29506560];
	st.shared.f32 	[%r6+256], %f1564;
	st.shared.f32 	[%r6+260], %f1565;
	bar.sync 	0;
	mov.b32 	%r352, 16;
	mov.u32 	%r351, %r377;
$L__BB0_61:
	add.s32 	%r262, %r3, %r352;
	ld.shared.f32 	%f1566, [%r262+-16];
	ld.shared.f32 	%f1567, [%r351+-1024];
	fma.rn.f32 	%f1568, %f1566, %f1567, %f2533;
	ld.shared.f32 	%f1569, [%r351+-1020];
	fma.rn.f32 	%f1570, %f1566, %f1569, %f2532;
	ld.shared.f32 	%f1571, [%r262+-12];
	ld.shared.f32 	%f1572, [%r351+-768];
	fma.rn.f32 	%f1573, %f1571, %f1572, %f1568;
	ld.shared.f32 	%f1574, [%r351+-764];
	fma.rn.f32 	%f1575, %f1571, %f1574, %f1570;
	ld.shared.f32 	%f1576, [%r262+-8];
	ld.shared.f32 	%f1577, [%r351+-512];
	fma.rn.f32 	%f1578, %f1576, %f1577, %f1573;
	ld.shared.f32 	%f1579, [%r351+-508];
	fma.rn.f32 	%f1580, %f1576, %f1579, %f1575;
	ld.shared.f32 	%f1581, [%r262+-4];
	ld.shared.f32 	%f1582, [%r351+-256];
	fma.rn.f32 	%f1583, %f1581, %f1582, %f1578;
	ld.shared.f32 	%f1584, [%r351+-252];
	fma.rn.f32 	%f1585, %f1581, %f1584, %f1580;
	ld.shared.f32 	%f1586, [%r262];
	ld.shared.f32 	%f1587, [%r351];
	fma.rn.f32 	%f1588, %f1586, %f1587, %f1583;
	ld.shared.f32 	%f1589, [%r351+4];
	fma.rn.f32 	%f1590, %f1586, %f1589, %f1585;
	ld.shared.f32 	%f1591, [%r262+4];
	ld.shared.f32 	%f1592, [%r351+256];
	fma.rn.f32 	%f1593, %f1591, %f1592, %f1588;
	ld.shared.f32 	%f1594, [%r351+260];
	fma.rn.f32 	%f1595, %f1591, %f1594, %f1590;
	ld.shared.f32 	%f1596, [%r262+8];
	ld.shared.f32 	%f1597, [%r351+512];
	fma.rn.f32 	%f1598, %f1596, %f1597, %f1593;
	ld.shared.f32 	%f1599, [%r351+516];
	fma.rn.f32 	%f1600, %f1596, %f1599, %f1595;
	ld.shared.f32 	%f1601, [%r262+12];
	ld.shared.f32 	%f1602, [%r351+768];
	fma.rn.f32 	%f2533, %f1601, %f1602, %f1598;
	ld.shared.f32 	%f1603, [%r351+772];
	fma.rn.f32 	%f2532, %f1601, %f1603, %f1600;
	add.s32 	%r352, %r352, 32;
	add.s32 	%r351, %r351, 2048;
	setp.ne.s32 	%p31, %r352, 272;
	@%p31 bra 	$L__BB0_61;
	ld.global.v2.f32 	{%f1604, %f1605}, [%rd3+7936];
	st.shared.f32 	[%r2], %f1604;
	st.shared.f32 	[%r4+4], %f1605;
	ld.global.v2.f32 	{%f1606, %f1607}, [%rd4+7936];
	st.shared.f32 	[%r4+256], %f1606;
	st.shared.f32 	[%r4+260], %f1607;
	ld.global.v2.f32 	{%f1608, %f1609}, [%rd5+30474240];
	st.shared.f32 	[%r6], %f1608;
	st.shared.f32 	[%r6+4], %f1609;
	ld.global.v2.f32 	{%f1610, %f1611}, [%rd5+30489600];
	st.shared.f32 	[%r6+256], %f1610;
	st.shared.f32 	[%r6+260], %f1611;
	bar.sync 	0;
	mov.b32 	%r354, 16;
	mov.u32 	%r353, %r377;
$L__BB0_63:
	add.s32 	%r264, %r3, %r354;
	ld.shared.f32 	%f1612, [%r264+-16];
	ld.shared.f32 	%f1613, [%r353+-1024];
	fma.rn.f32 	%f1614, %f1612, %f1613, %f2533;
	ld.shared.f32 	%f1615, [%r353+-1020];
	fma.rn.f32 	%f1616, %f1612, %f1615, %f2532;
	ld.shared.f32 	%f1617, [%r264+-12];
	ld.shared.f32 	%f1618, [%r353+-768];
	fma.rn.f32 	%f1619, %f1617, %f1618, %f1614;
	ld.shared.f32 	%f1620, [%r353+-764];
	fma.rn.f32 	%f1621, %f1617, %f1620, %f1616;
	ld.shared.f32 	%f1622, [%r264+-8];
	ld.shared.f32 	%f1623, [%r353+-512];
	fma.rn.f32 	%f1624, %f1622, %f1623, %f1619;
	ld.shared.f32 	%f1625, [%r353+-508];
	fma.rn.f32 	%f1626, %f1622, %f1625, %f1621;
	ld.shared.f32 	%f1627, [%r264+-4];
	ld.shared.f32 	%f1628, [%r353+-256];
	fma.rn.f32 	%f1629, %f1627, %f1628, %f1624;
	ld.shared.f32 	%f1630, [%r353+-252];
	fma.rn.f32 	%f1631, %f1627, %f1630, %f1626;
	ld.shared.f32 	%f1632, [%r264];
	ld.shared.f32 	%f1633, [%r353];
	fma.rn.f32 	%f1634, %f1632, %f1633, %f1629;
	ld.shared.f32 	%f1635, [%r353+4];
	fma.rn.f32 	%f1636, %f1632, %f1635, %f1631;
	ld.shared.f32 	%f1637, [%r264+4];
	ld.shared.f32 	%f1638, [%r353+256];
	fma.rn.f32 	%f1639, %f1637, %f1638, %f1634;
	ld.shared.f32 	%f1640, [%r353+260];
	fma.rn.f32 	%f1641, %f1637, %f1640, %f1636;
	ld.shared.f32 	%f1642, [%r264+8];
	ld.shared.f32 	%f1643, [%r353+512];
	fma.rn.f32 	%f1644, %f1642, %f1643, %f1639;
	ld.shared.f32 	%f1645, [%r353+516];
	fma.rn.f32 	%f1646, %f1642, %f1645, %f1641;
	ld.shared.f32 	%f1647, [%r264+12];
	ld.shared.f32 	%f1648, [%r353+768];
	fma.rn.f32 	%f2533, %f1647, %f1648, %f1644;
	ld.shared.f32 	%f1649, [%r353+772];
	fma.rn.f32 	%f2532, %f1647, %f1649, %f1646;
	add.s32 	%r354, %r354, 32;
	add.s32 	%r353, %r353, 2048;
	setp.ne.s32 	%p32, %r354, 272;
	@%p32 bra 	$L__BB0_63;
	ld.global.v2.f32 	{%f1650, %f1651}, [%rd3+8192];
	st.shared.f32 	[%r2], %f1650;
	st.shared.f32 	[%r4+4], %f1651;
	ld.global.v2.f32 	{%f1652, %f1653}, [%rd4+8192];
	st.shared.f32 	[%r4+256], %f1652;
	st.shared.f32 	[%r4+260], %f1653;
	ld.global.v2.f32 	{%f1654, %f1655}, [%rd5+31457280];
	st.shared.f32 	[%r6], %f1654;
	st.shared.f32 	[%r6+4], %f1655;
	ld.global.v2.f32 	{%f1656, %f1657}, [%rd5+31472640];
	st.shared.f32 	[%r6+256], %f1656;
	st.shared.f32 	[%r6+260], %f1657;
	bar.sync 	0;
	mov.b32 	%r356, 16;
	mov.u32 	%r355, %r377;
$L__BB0_65:
	add.s32 	%r266, %r3, %r356;
	ld.shared.f32 	%f1658, [%r266+-16];
	ld.shared.f32 	%f1659, [%r355+-1024];
	fma.rn.f32 	%f1660, %f1658, %f1659, %f2533;
	ld.shared.f32 	%f1661, [%r355+-1020];
	fma.rn.f32 	%f1662, %f1658, %f1661, %f2532;
	ld.shared.f32 	%f1663, [%r266+-12];
	ld.shared.f32 	%f1664, [%r355+-768];
	fma.rn.f32 	%f1665, %f1663, %f1664, %f1660;
	ld.shared.f32 	%f1666, [%r355+-764];
	fma.rn.f32 	%f1667, %f1663, %f1666, %f1662;
	ld.shared.f32 	%f1668, [%r266+-8];
	ld.shared.f32 	%f1669, [%r355+-512];
	fma.rn.f32 	%f1670, %f1668, %f1669, %f1665;
	ld.shared.f32 	%f1671, [%r355+-508];
	fma.rn.f32 	%f1672, %f1668, %f1671, %f1667;
	ld.shared.f32 	%f1673, [%r266+-4];
	ld.shared.f32 	%f1674, [%r355+-256];
	fma.rn.f32 	%f1675, %f1673, %f1674, %f1670;
	ld.shared.f32 	%f1676, [%r355+-252];
	fma.rn.f32 	%f1677, %f1673, %f1676, %f1672;
	ld.shared.f32 	%f1678, [%r266];
	ld.shared.f32 	%f1679, [%r355];
	fma.rn.f32 	%f1680, %f1678, %f1679, %f1675;
	ld.shared.f32 	%f1681, [%r355+4];
	fma.rn.f32 	%f1682, %f1678, %f1681, %f1677;
	ld.shared.f32 	%f1683, [%r266+4];
	ld.shared.f32 	%f1684, [%r355+256];
	fma.rn.f32 	%f1685, %f1683, %f1684, %f1680;
	ld.shared.f32 	%f1686, [%r355+260];
	fma.rn.f32 	%f1687, %f1683, %f1686, %f1682;
	ld.shared.f32 	%f1688, [%r266+8];
	ld.shared.f32 	%f1689, [%r355+512];
	fma.rn.f32 	%f1690, %f1688, %f1689, %f1685;
	ld.shared.f32 	%f1691, [%r355+516];
	fma.rn.f32 	%f1692, %f1688, %f1691, %f1687;
	ld.shared.f32 	%f1693, [%r266+12];
	ld.shared.f32 	%f1694, [%r355+768];
	fma.rn.f32 	%f2533, %f1693, %f1694, %f1690;
	ld.shared.f32 	%f1695, [%r355+772];
	fma.rn.f32 	%f2532, %f1693, %f1695, %f1692;
	add.s32 	%r356, %r356, 32;
	add.s32 	%r355, %r355, 2048;
	setp.ne.s32 	%p33, %r356, 272;
	@%p33 bra 	$L__BB0_65;
	ld.global.v2.f32 	{%f1696, %f1697}, [%rd3+8448];
	st.shared.f32 	[%r2], %f1696;
	st.shared.f32 	[%r4+4], %f1697;
	ld.global.v2.f32 	{%f1698, %f1699}, [%rd4+8448];
	st.shared.f32 	[%r4+256], %f1698;
	st.shared.f32 	[%r4+260], %f1699;
	ld.global.v2.f32 	{%f1700, %f1701}, [%rd5+32440320];
	st.shared.f32 	[%r6], %f1700;
	st.shared.f32 	[%r6+4], %f1701;
	ld.global.v2.f32 	{%f1702, %f1703}, [%rd5+32455680];
	st.shared.f32 	[%r6+256], %f1702;
	st.shared.f32 	[%r6+260], %f1703;
	bar.sync 	0;
	mov.b32 	%r358, 16;
	mov.u32 	%r357, %r377;
$L__BB0_67:
	add.s32 	%r268, %r3, %r358;
	ld.shared.f32 	%f1704, [%r268+-16];
	ld.shared.f32 	%f1705, [%r357+-1024];
	fma.rn.f32 	%f1706, %f1704, %f1705, %f2533;
	ld.shared.f32 	%f1707, [%r357+-1020];
	fma.rn.f32 	%f1708, %f1704, %f1707, %f2532;
	ld.shared.f32 	%f1709, [%r268+-12];
	ld.shared.f32 	%f1710, [%r357+-768];
	fma.rn.f32 	%f1711, %f1709, %f1710, %f1706;
	ld.shared.f32 	%f1712, [%r357+-764];
	fma.rn.f32 	%f1713, %f1709, %f1712, %f1708;
	ld.shared.f32 	%f1714, [%r268+-8];
	ld.shared.f32 	%f1715, [%r357+-512];
	fma.rn.f32 	%f1716, %f1714, %f1715, %f1711;
	ld.shared.f32 	%f1717, [%r357+-508];
	fma.rn.f32 	%f1718, %f1714, %f1717, %f1713;
	ld.shared.f32 	%f1719, [%r268+-4];
	ld.shared.f32 	%f1720, [%r357+-256];
	fma.rn.f32 	%f1721, %f1719, %f1720, %f1716;
	ld.shared.f32 	%f1722, [%r357+-252];
	fma.rn.f32 	%f1723, %f1719, %f1722, %f1718;
	ld.shared.f32 	%f1724, [%r268];
	ld.shared.f32 	%f1725, [%r357];
	fma.rn.f32 	%f1726, %f1724, %f1725, %f1721;
	ld.shared.f32 	%f1727, [%r357+4];
	fma.rn.f32 	%f1728, %f1724, %f1727, %f1723;
	ld.shared.f32 	%f1729, [%r268+4];
	ld.shared.f32 	%f1730, [%r357+256];
	fma.rn.f32 	%f1731, %f1729, %f1730, %f1726;
	ld.shared.f32 	%f1732, [%r357+260];
	fma.rn.f32 	%f1733, %f1729, %f1732, %f1728;
	ld.shared.f32 	%f1734, [%r268+8];
	ld.shared.f32 	%f1735, [%r357+512];
	fma.rn.f32 	%f1736, %f1734, %f1735, %f1731;
	ld.shared.f32 	%f1737, [%r357+516];
	fma.rn.f32 	%f1738, %f1734, %f1737, %f1733;
	ld.shared.f32 	%f1739, [%r268+12];
	ld.shared.f32 	%f1740, [%r357+768];
	fma.rn.f32 	%f2533, %f1739, %f1740, %f1736;
	ld.shared.f32 	%f1741, [%r357+772];
	fma.rn.f32 	%f2532, %f1739, %f1741, %f1738;
	add.s32 	%r358, %r358, 32;
	add.s32 	%r357, %r357, 2048;
	setp.ne.s32 	%p34, %r358, 272;
	@%p34 bra 	$L__BB0_67;
	ld.global.v2.f32 	{%f1742, %f1743}, [%rd3+8704];
	st.shared.f32 	[%r2], %f1742;
	st.shared.f32 	[%r4+4], %f1743;
	ld.global.v2.f32 	{%f1744, %f1745}, [%rd4+8704];
	st.shared.f32 	[%r4+256], %f1744;
	st.shared.f32 	[%r4+260], %f1745;
	ld.global.v2.f32 	{%f1746, %f1747}, [%rd5+33423360];
	st.shared.f32 	[%r6], %f1746;
	st.shared.f32 	[%r6+4], %f1747;
	ld.global.v2.f32 	{%f1748, %f1749}, [%rd5+33438720];
	st.shared.f32 	[%r6+256], %f1748;
	st.shared.f32 	[%r6+260], %f1749;
	bar.sync 	0;
	mov.b32 	%r360, 16;
	mov.u32 	%r359, %r377;
$L__BB0_69:
	add.s32 	%r270, %r3, %r360;
	ld.shared.f32 	%f1750, [%r270+-16];
	ld.shared.f32 	%f1751, [%r359+-1024];
	fma.rn.f32 	%f1752, %f1750, %f1751, %f2533;
	ld.shared.f32 	%f1753, [%r359+-1020];
	fma.rn.f32 	%f1754, %f1750, %f1753, %f2532;
	ld.shared.f32 	%f1755, [%r270+-12];
	ld.shared.f32 	%f1756, [%r359+-768];
	fma.rn.f32 	%f1757, %f1755, %f1756, %f1752;
	ld.shared.f32 	%f1758, [%r359+-764];
	fma.rn.f32 	%f1759, %f1755, %f1758, %f1754;
	ld.shared.f32 	%f1760, [%r270+-8];
	ld.shared.f32 	%f1761, [%r359+-512];
	fma.rn.f32 	%f1762, %f1760, %f1761, %f1757;
	ld.shared.f32 	%f1763, [%r359+-508];
	fma.rn.f32 	%f1764, %f1760, %f1763, %f1759;
	ld.shared.f32 	%f1765, [%r270+-4];
	ld.shared.f32 	%f1766, [%r359+-256];
	fma.rn.f32 	%f1767, %f1765, %f1766, %f1762;
	ld.shared.f32 	%f1768, [%r359+-252];
	fma.rn.f32 	%f1769, %f1765, %f1768, %f1764;
	ld.shared.f32 	%f1770, [%r270];
	ld.shared.f32 	%f1771, [%r359];
	fma.rn.f32 	%f1772, %f1770, %f1771, %f1767;
	ld.shared.f32 	%f1773, [%r359+4];
	fma.rn.f32 	%f1774, %f1770, %f1773, %f1769;
	ld.shared.f32 	%f1775, [%r270+4];
	ld.shared.f32 	%f1776, [%r359+256];
	fma.rn.f32 	%f1777, %f1775, %f1776, %f1772;
	ld.shared.f32 	%f1778, [%r359+260];
	fma.rn.f32 	%f1779, %f1775, %f1778, %f1774;
	ld.shared.f32 	%f1780, [%r270+8];
	ld.shared.f32 	%f1781, [%r359+512];
	fma.rn.f32 	%f1782, %f1780, %f1781, %f1777;
	ld.shared.f32 	%f1783, [%r359+516];
	fma.rn.f32 	%f1784, %f1780, %f1783, %f1779;
	ld.shared.f32 	%f1785, [%r270+12];
	ld.shared.f32 	%f1786, [%r359+768];
	fma.rn.f32 	%f2533, %f1785, %f1786, %f1782;
	ld.shared.f32 	%f1787, [%r359+772];
	fma.rn.f32 	%f2532, %f1785, %f1787, %f1784;
	add.s32 	%r360, %r360, 32;
	add.s32 	%r359, %r359, 2048;
	setp.ne.s32 	%p35, %r360, 272;
	@%p35 bra 	$L__BB0_69;
	ld.global.v2.f32 	{%f1788, %f1789}, [%rd3+8960];
	st.shared.f32 	[%r2], %f1788;
	st.shared.f32 	[%r4+4], %f1789;
	ld.global.v2.f32 	{%f1790, %f1791}, [%rd4+8960];
	st.shared.f32 	[%r4+256], %f1790;
	st.shared.f32 	[%r4+260], %f1791;
	ld.global.v2.f32 	{%f1792, %f1793}, [%rd5+34406400];
	st.shared.f32 	[%r6], %f1792;
	st.shared.f32 	[%r6+4], %f1793;
	ld.global.v2.f32 	{%f1794, %f1795}, [%rd5+34421760];
	st.shared.f32 	[%r6+256], %f1794;
	st.shared.f32 	[%r6+260], %f1795;
	bar.sync 	0;
	mov.b32 	%r362, 16;
	mov.u32 	%r361, %r377;
$L__BB0_71:
	add.s32 	%r272, %r3, %r362;
	ld.shared.f32 	%f1796, [%r272+-16];
	ld.shared.f32 	%f1797, [%r361+-1024];
	fma.rn.f32 	%f1798, %f1796, %f1797, %f2533;
	ld.shared.f32 	%f1799, [%r361+-1020];
	fma.rn.f32 	%f1800, %f1796, %f1799, %f2532;
	ld.shared.f32 	%f1801, [%r272+-12];
	ld.shared.f32 	%f1802, [%r361+-768];
	fma.rn.f32 	%f1803, %f1801, %f1802, %f1798;
	ld.shared.f32 	%f1804, [%r361+-764];
	fma.rn.f32 	%f1805, %f1801, %f1804, %f1800;
	ld.shared.f32 	%f1806, [%r272+-8];
	ld.shared.f32 	%f1807, [%r361+-512];
	fma.rn.f32 	%f1808, %f1806, %f1807, %f1803;
	ld.shared.f32 	%f1809, [%r361+-508];
	fma.rn.f32 	%f1810, %f1806, %f1809, %f1805;
	ld.shared.f32 	%f1811, [%r272+-4];
	ld.shared.f32 	%f1812, [%r361+-256];
	fma.rn.f32 	%f1813, %f1811, %f1812, %f1808;
	ld.shared.f32 	%f1814, [%r361+-252];
	fma.rn.f32 	%f1815, %f1811, %f1814, %f1810;
	ld.shared.f32 	%f1816, [%r272];
	ld.shared.f32 	%f1817, [%r361];
	fma.rn.f32 	%f1818, %f1816, %f1817, %f1813;
	ld.shared.f32 	%f1819, [%r361+4];
	fma.rn.f32 	%f1820, %f1816, %f1819, %f1815;
	ld.shared.f32 	%f1821, [%r272+4];
	ld.shared.f32 	%f1822, [%r361+256];
	fma.rn.f32 	%f1823, %f1821, %f1822, %f1818;
	ld.shared.f32 	%f1824, [%r361+260];
	fma.rn.f32 	%f1825, %f1821, %f1824, %f1820;
	ld.shared.f32 	%f1826, [%r272+8];
	ld.shared.f32 	%f1827, [%r361+512];
	fma.rn.f32 	%f1828, %f1826, %f1827, %f1823;
	ld.shared.f32 	%f1829, [%r361+516];
	fma.rn.f32 	%f1830, %f1826, %f1829, %f1825;
	ld.shared.f32 	%f1831, [%r272+12];
	ld.shared.f32 	%f1832, [%r361+768];
	fma.rn.f32 	%f2533, %f1831, %f1832, %f1828;
	ld.shared.f32 	%f1833, [%r361+772];
	fma.rn.f32 	%f2532, %f1831, %f1833, %f1830;
	add.s32 	%r362, %r362, 32;
	add.s32 	%r361, %r361, 2048;
	setp.ne.s32 	%p36, %r362, 272;
	@%p36 bra 	$L__BB0_71;
	ld.global.v2.f32 	{%f1834, %f1835}, [%rd3+9216];
	st.shared.f32 	[%r2], %f1834;
	st.shared.f32 	[%r4+4], %f1835;
	ld.global.v2.f32 	{%f1836, %f1837}, [%rd4+9216];
	st.shared.f32 	[%r4+256], %f1836;
	st.shared.f32 	[%r4+260], %f1837;
	ld.global.v2.f32 	{%f1838, %f1839}, [%rd5+35389440];
	st.shared.f32 	[%r6], %f1838;
	st.shared.f32 	[%r6+4], %f1839;
	ld.global.v2.f32 	{%f1840, %f1841}, [%rd5+35404800];
	st.shared.f32 	[%r6+256], %f1840;
	st.shared.f32 	[%r6+260], %f1841;
	bar.sync 	0;
	mov.b32 	%r364, 16;
	mov.u32 	%r363, %r377;
$L__BB0_73:
	add.s32 	%r274, %r3, %r364;
	ld.shared.f32 	%f1842, [%r274+-16];
	ld.shared.f32 	%f1843, [%r363+-1024];
	fma.rn.f32 	%f1844, %f1842, %f1843, %f2533;
	ld.shared.f32 	%f1845, [%r363+-1020];
	fma.rn.f32 	%f1846, %f1842, %f1845, %f2532;
	ld.shared.f32 	%f1847, [%r274+-12];
	ld.shared.f32 	%f1848, [%r363+-768];
	fma.rn.f32 	%f1849, %f1847, %f1848, %f1844;
	ld.shared.f32 	%f1850, [%r363+-764];
	fma.rn.f32 	%f1851, %f1847, %f1850, %f1846;
	ld.shared.f32 	%f1852, [%r274+-8];
	ld.shared.f32 	%f1853, [%r363+-512];
	fma.rn.f32 	%f1854, %f1852, %f1853, %f1849;
	ld.shared.f32 	%f1855, [%r363+-508];
	fma.rn.f32 	%f1856, %f1852, %f1855, %f1851;
	ld.shared.f32 	%f1857, [%r274+-4];
	ld.shared.f32 	%f1858, [%r363+-256];
	fma.rn.f32 	%f1859, %f1857, %f1858, %f1854;
	ld.shared.f32 	%f1860, [%r363+-252];
	fma.rn.f32 	%f1861, %f1857, %f1860, %f1856;
	ld.shared.f32 	%f1862, [%r274];
	ld.shared.f32 	%f1863, [%r363];
	fma.rn.f32 	%f1864, %f1862, %f1863, %f1859;
	ld.shared.f32 	%f1865, [%r363+4];
	fma.rn.f32 	%f1866, %f1862, %f1865, %f1861;
	ld.shared.f32 	%f1867, [%r274+4];
	ld.shared.f32 	%f1868, [%r363+256];
	fma.rn.f32 	%f1869, %f1867, %f1868, %f1864;
	ld.shared.f32 	%f1870, [%r363+260];
	fma.rn.f32 	%f1871, %f1867, %f1870, %f1866;
	ld.shared.f32 	%f1872, [%r274+8];
	ld.shared.f32 	%f1873, [%r363+512];
	fma.rn.f32 	%f1874, %f1872, %f1873, %f1869;
	ld.shared.f32 	%f1875, [%r363+516];
	fma.rn.f32 	%f1876, %f1872, %f1875, %f1871;
	ld.shared.f32 	%f1877, [%r274+12];
	ld.shared.f32 	%f1878, [%r363+768];
	fma.rn.f32 	%f2533, %f1877, %f1878, %f1874;
	ld.shared.f32 	%f1879, [%r363+772];
	fma.rn.f32 	%f2532, %f1877, %f1879, %f1876;
	add.s32 	%r364, %r364, 32;
	add.s32 	%r363, %r363, 2048;
	setp.ne.s32 	%p37, %r364, 272;
	@%p37 bra 	$L__BB0_73;
	ld.global.v2.f32 	{%f1880, %f1881}, [%rd3+9472];
	st.shared.f32 	[%r2], %f1880;
	st.shared.f32 	[%r4+4], %f1881;
	ld.global.v2.f32 	{%f1882, %f1883}, [%rd4+9472];
	st.shared.f32 	[%r4+256], %f1882;
	st.shared.f32 	[%r4+260], %f1883;
	ld.global.v2.f32 	{%f1884, %f1885}, [%rd5+36372480];
	st.shared.f32 	[%r6], %f1884;
	st.shared.f32 	[%r6+4], %f1885;
	ld.global.v2.f32 	{%f1886, %f1887}, [%rd5+36387840];
	st.shared.f32 	[%r6+256], %f1886;
	st.shared.f32 	[%r6+260], %f1887;
	bar.sync 	0;
	mov.b32 	%r366, 16;
	mov.u32 	%r365, %r377;
$L__BB0_75:
	add.s32 	%r276, %r3, %r366;
	ld.shared.f32 	%f1888, [%r276+-16];
	ld.shared.f32 	%f1889, [%r365+-1024];
	fma.rn.f32 	%f1890, %f1888, %f1889, %f2533;
	ld.shared.f32 	%f1891, [%r365+-1020];
	fma.rn.f32 	%f1892, %f1888, %f1891, %f2532;
	ld.shared.f32 	%f1893, [%r276+-12];
	ld.shared.f32 	%f1894, [%r365+-768];
	fma.rn.f32 	%f1895, %f1893, %f1894, %f1890;
	ld.shared.f32 	%f1896, [%r365+-764];
	fma.rn.f32 	%f1897, %f1893, %f1896, %f1892;
	ld.shared.f32 	%f1898, [%r276+-8];
	ld.shared.f32 	%f1899, [%r365+-512];
	fma.rn.f32 	%f1900, %f1898, %f1899, %f1895;
	ld.shared.f32 	%f1901, [%r365+-508];
	fma.rn.f32 	%f1902, %f1898, %f1901, %f1897;
	ld.shared.f32 	%f1903, [%r276+-4];
	ld.shared.f32 	%f1904, [%r365+-256];
	fma.rn.f32 	%f1905, %f1903, %f1904, %f1900;
	ld.shared.f32 	%f1906, [%r365+-252];
	fma.rn.f32 	%f1907, %f1903, %f1906, %f1902;
	ld.shared.f32 	%f1908, [%r276];
	ld.shared.f32 	%f1909, [%r365];
	fma.rn.f32 	%f1910, %f1908, %f1909, %f1905;
	ld.shared.f32 	%f1911, [%r365+4];
	fma.rn.f32 	%f1912, %f1908, %f1911, %f1907;
	ld.shared.f32 	%f1913, [%r276+4];
	ld.shared.f32 	%f1914, [%r365+256];
	fma.rn.f32 	%f1915, %f1913, %f1914, %f1910;
	ld.shared.f32 	%f1916, [%r365+260];
	fma.rn.f32 	%f1917, %f1913, %f1916, %f1912;
	ld.shared.f32 	%f1918, [%r276+8];
	ld.shared.f32 	%f1919, [%r365+512];
	fma.rn.f32 	%f1920, %f1918, %f1919, %f1915;
	ld.shared.f32 	%f1921, [%r365+516];
	fma.rn.f32 	%f1922, %f1918, %f1921, %f1917;
	ld.shared.f32 	%f1923, [%r276+12];
	ld.shared.f32 	%f1924, [%r365+768];
	fma.rn.f32 	%f2533, %f1923, %f1924, %f1920;
	ld.shared.f32 	%f1925, [%r365+772];
	fma.rn.f32 	%f2532, %f1923, %f1925, %f1922;
	add.s32 	%r366, %r366, 32;
	add.s32 	%r365, %r365, 2048;
	setp.ne.s32 	%p38, %r366, 272;
	@%p38 bra 	$L__BB0_75;
	ld.global.v2.f32 	{%f1926, %f1927}, [%rd3+9728];
	st.shared.f32 	[%r2], %f1926;
	st.shared.f32 	[%r4+4], %f1927;
	ld.global.v2.f32 	{%f1928, %f1929}, [%rd4+9728];
	st.shared.f32 	[%r4+256], %f1928;
	st.shared.f32 	[%r4+260], %f1929;
	ld.global.v2.f32 	{%f1930, %f1931}, [%rd5+37355520];
	st.shared.f32 	[%r6], %f1930;
	st.shared.f32 	[%r6+4], %f1931;
	ld.global.v2.f32 	{%f1932, %f1933}, [%rd5+37370880];
	st.shared.f32 	[%r6+256], %f1932;
	st.shared.f32 	[%r6+260], %f1933;
	bar.sync 	0;
	mov.b32 	%r368, 16;
	mov.u32 	%r367, %r377;
$L__BB0_77:
	add.s32 	%r278, %r3, %r368;
	ld.shared.f32 	%f1934, [%r278+-16];
	ld.shared.f32 	%f1935, [%r367+-1024];
	fma.rn.f32 	%f1936, %f1934, %f1935, %f2533;
	ld.shared.f32 	%f1937, [%r367+-1020];
	fma.rn.f32 	%f1938, %f1934, %f1937, %f2532;
	ld.shared.f32 	%f1939, [%r278+-12];
	ld.shared.f32 	%f1940, [%r367+-768];
	fma.rn.f32 	%f1941, %f1939, %f1940, %f1936;
	ld.shared.f32 	%f1942, [%r367+-764];
	fma.rn.f32 	%f1943, %f1939, %f1942, %f1938;
	ld.shared.f32 	%f1944, [%r278+-8];
	ld.shared.f32 	%f1945, [%r367+-512];
	fma.rn.f32 	%f1946, %f1944, %f1945, %f1941;
	ld.shared.f32 	%f1947, [%r367+-508];
	fma.rn.f32 	%f1948, %f1944, %f1947, %f1943;
	ld.shared.f32 	%f1949, [%r278+-4];
	ld.shared.f32 	%f1950, [%r367+-256];
	fma.rn.f32 	%f1951, %f1949, %f1950, %f1946;
	ld.shared.f32 	%f1952, [%r367+-252];
	fma.rn.f32 	%f1953, %f1949, %f1952, %f1948;
	ld.shared.f32 	%f1954, [%r278];
	ld.shared.f32 	%f1955, [%r367];
	fma.rn.f32 	%f1956, %f1954, %f1955, %f1951;
	ld.shared.f32 	%f1957, [%r367+4];
	fma.rn.f32 	%f1958, %f1954, %f1957, %f1953;
	ld.shared.f32 	%f1959, [%r278+4];
	ld.shared.f32 	%f1960, [%r367+256];
	fma.rn.f32 	%f1961, %f1959, %f1960, %f1956;
	ld.shared.f32 	%f1962, [%r367+260];
	fma.rn.f32 	%f1963, %f1959, %f1962, %f1958;
	ld.shared.f32 	%f1964, [%r278+8];
	ld.shared.f32 	%f1965, [%r367+512];
	fma.rn.f32 	%f1966, %f1964, %f1965, %f1961;
	ld.shared.f32 	%f1967, [%r367+516];
	fma.rn.f32 	%f1968, %f1964, %f1967, %f1963;
	ld.shared.f32 	%f1969, [%r278+12];
	ld.shared.f32 	%f1970, [%r367+768];
	fma.rn.f32 	%f2533, %f1969, %f1970, %f1966;
	ld.shared.f32 	%f1971, [%r367+772];
	fma.rn.f32 	%f2532, %f1969, %f1971, %f1968;
	add.s32 	%r368, %r368, 32;
	add.s32 	%r367, %r367, 2048;
	setp.ne.s32 	%p39, %r368, 272;
	@%p39 bra 	$L__BB0_77;
	ld.global.v2.f32 	{%f1972, %f1973}, [%rd3+9984];
	st.shared.f32 	[%r2], %f1972;
	st.shared.f32 	[%r4+4], %f1973;
	ld.global.v2.f32 	{%f1974, %f1975}, [%rd4+9984];
	st.shared.f32 	[%r4+256], %f1974;
	st.shared.f32 	[%r4+260], %f1975;
	ld.global.v2.f32 	{%f1976, %f1977}, [%rd5+38338560];
	st.shared.f32 	[%r6], %f1976;
	st.shared.f32 	[%r6+4], %f1977;
	ld.global.v2.f32 	{%f1978, %f1979}, [%rd5+38353920];
	st.shared.f32 	[%r6+256], %f1978;
	st.shared.f32 	[%r6+260], %f1979;
	bar.sync 	0;
	mov.b32 	%r370, 16;
	mov.u32 	%r369, %r377;
$L__BB0_79:
	add.s32 	%r280, %r3, %r370;
	ld.shared.f32 	%f1980, [%r280+-16];
	ld.shared.f32 	%f1981, [%r369+-1024];
	fma.rn.f32 	%f1982, %f1980, %f1981, %f2533;
	ld.shared.f32 	%f1983, [%r369+-1020];
	fma.rn.f32 	%f1984, %f1980, %f1983, %f2532;
	ld.shared.f32 	%f1985, [%r280+-12];
	ld.shared.f32 	%f1986, [%r369+-768];
	fma.rn.f32 	%f1987, %f1985, %f1986, %f1982;
	ld.shared.f32 	%f1988, [%r369+-764];
	fma.rn.f32 	%f1989, %f1985, %f1988, %f1984;
	ld.shared.f32 	%f1990, [%r280+-8];
	ld.shared.f32 	%f1991, [%r369+-512];
	fma.rn.f32 	%f1992, %f1990, %f1991, %f1987;
	ld.shared.f32 	%f1993, [%r369+-508];
	fma.rn.f32 	%f1994, %f1990, %f1993, %f1989;
	ld.shared.f32 	%f1995, [%r280+-4];
	ld.shared.f32 	%f1996, [%r369+-256];
	fma.rn.f32 	%f1997, %f1995, %f1996, %f1992;
	ld.shared.f32 	%f1998, [%r369+-252];
	fma.rn.f32 	%f1999, %f1995, %f1998, %f1994;
	ld.shared.f32 	%f2000, [%r280];
	ld.shared.f32 	%f2001, [%r369];
	fma.rn.f32 	%f2002, %f2000, %f2001, %f1997;
	ld.shared.f32 	%f2003, [%r369+4];
	fma.rn.f32 	%f2004, %f2000, %f2003, %f1999;
	ld.shared.f32 	%f2005, [%r280+4];
	ld.shared.f32 	%f2006, [%r369+256];
	fma.rn.f32 	%f2007, %f2005, %f2006, %f2002;
	ld.shared.f32 	%f2008, [%r369+260];
	fma.rn.f32 	%f2009, %f2005, %f2008, %f2004;
	ld.shared.f32 	%f2010, [%r280+8];
	ld.shared.f32 	%f2011, [%r369+512];
	fma.rn.f32 	%f2012, %f2010, %f2011, %f2007;
	ld.shared.f32 	%f2013, [%r369+516];
	fma.rn.f32 	%f2014, %f2010, %f2013, %f2009;
	ld.shared.f32 	%f2015, [%r280+12];
	ld.shared.f32 	%f2016, [%r369+768];
	fma.rn.f32 	%f2533, %f2015, %f2016, %f2012;
	ld.shared.f32 	%f2017, [%r369+772];
	fma.rn.f32 	%f2532, %f2015, %f2017, %f2014;
	add.s32 	%r370, %r370, 32;
	add.s32 	%r369, %r369, 2048;
	setp.ne.s32 	%p40, %r370, 272;
	@%p40 bra 	$L__BB0_79;
	ld.global.v2.f32 	{%f2018, %f2019}, [%rd3+10240];
	st.shared.f32 	[%r2], %f2018;
	st.shared.f32 	[%r4+4], %f2019;
	ld.global.v2.f32 	{%f2020, %f2021}, [%rd4+10240];
	st.shared.f32 	[%r4+256], %f2020;
	st.shared.f32 	[%r4+260], %f2021;
	ld.global.v2.f32 	{%f2022, %f2023}, [%rd5+39321600];
	st.shared.f32 	[%r6], %f2022;
	st.shared.f32 	[%r6+4], %f2023;
	ld.global.v2.f32 	{%f2024, %f2025}, [%rd5+39336960];
	st.shared.f32 	[%r6+256], %f2024;
	st.shared.f32 	[%r6+260], %f2025;
	bar.sync 	0;
	mov.b32 	%r372, 16;
	mov.u32 	%r371, %r377;
$L__BB0_81:
	add.s32 	%r282, %r3, %r372;
	ld.shared.f32 	%f2026, [%r282+-16];
	ld.shared.f32 	%f2027, [%r371+-1024];
	fma.rn.f32 	%f2028, %f2026, %f2027, %f2533;
	ld.shared.f32 	%f2029, [%r371+-1020];
	fma.rn.f32 	%f2030, %f2026, %f2029, %f2532;
	ld.shared.f32 	%f2031, [%r282+-12];
	ld.shared.f32 	%f2032, [%r371+-768];
	fma.rn.f32 	%f2033, %f2031, %f2032, %f2028;
	ld.shared.f32 	%f2034, [%r371+-764];
	fma.rn.f32 	%f2035, %f2031, %f2034, %f2030;
	ld.shared.f32 	%f2036, [%r282+-8];
	ld.shared.f32 	%f2037, [%r371+-512];
	fma.rn.f32 	%f2038, %f2036, %f2037, %f2033;
	ld.shared.f32 	%f2039, [%r371+-508];
	fma.rn.f32 	%f2040, %f2036, %f2039, %f2035;
	ld.shared.f32 	%f2041, [%r282+-4];
	ld.shared.f32 	%f2042, [%r371+-256];
	fma.rn.f32 	%f2043, %f2041, %f2042, %f2038;
	ld.shared.f32 	%f2044, [%r371+-252];
	fma.rn.f32 	%f2045, %f2041, %f2044, %f2040;
	ld.shared.f32 	%f2046, [%r282];
	ld.shared.f32 	%f2047, [%r371];
	fma.rn.f32 	%f2048, %f2046, %f2047, %f2043;
	ld.shared.f32 	%f2049, [%r371+4];
	fma.rn.f32 	%f2050, %f2046, %f2049, %f2045;
	ld.shared.f32 	%f2051, [%r282+4];
	ld.shared.f32 	%f2052, [%r371+256];
	fma.rn.f32 	%f2053, %f2051, %f2052, %f2048;
	ld.shared.f32 	%f2054, [%r371+260];
	fma.rn.f32 	%f2055, %f2051, %f2054, %f2050;
	ld.shared.f32 	%f2056, [%r282+8];
	ld.shared.f32 	%f2057, [%r371+512];
	fma.rn.f32 	%f2058, %f2056, %f2057, %f2053;
	ld.shared.f32 	%f2059, [%r371+516];
	fma.rn.f32 	%f2060, %f2056, %f2059, %f2055;
	ld.shared.f32 	%f2061, [%r282+12];
	ld.shared.f32 	%f2062, [%r371+768];
	fma.rn.f32 	%f2533, %f2061, %f2062, %f2058;
	ld.shared.f32 	%f2063, [%r371+772];
	fma.rn.f32 	%f2532, %f2061, %f2063, %f2060;
	add.s32 	%r372, %r372, 32;
	add.s32 	%r371, %r371, 2048;
	setp.ne.s32 	%p41, %r372, 272;
	@%p41 bra 	$L__BB0_81;
	ld.global.v2.f32 	{%f2064, %f2065}, [%rd3+10496];
	st.shared.f32 	[%r2], %f2064;
	st.shared.f32 	[%r4+4], %f2065;
	ld.global.v2.f32 	{%f2066, %f2067}, [%rd4+10496];
	st.shared.f32 	[%r4+256], %f2066;
	st.shared.f32 	[%r4+260], %f2067;
	ld.global.v2.f32 	{%f2068, %f2069}, [%rd5+40304640];
	st.shared.f32 	[%r6], %f2068;
	st.shared.f32 	[%r6+4], %f2069;
	ld.global.v2.f32 	{%f2070, %f2071}, [%rd5+40320000];
	st.shared.f32 	[%r6+256], %f2070;
	st.shared.f32 	[%r6+260], %f2071;
	bar.sync 	0;
	mov.b32 	%r374, 16;
	mov.u32 	%r373, %r377;
$L__BB0_83:
	add.s32 	%r284, %r3, %r374;
	ld.shared.f32 	%f2072, [%r284+-16];
	ld.shared.f32 	%f2073, [%r373+-1024];
	fma.rn.f32 	%f2074, %f2072, %f2073, %f2533;
	ld.shared.f32 	%f2075, [%r373+-1020];
	fma.rn.f32 	%f2076, %f2072, %f2075, %f2532;
	ld.shared.f32 	%f2077, [%r284+-12];
	ld.shared.f32 	%f2078, [%r373+-768];
	fma.rn.f32 	%f2079, %f2077, %f2078, %f2074;
	ld.shared.f32 	%f2080, [%r373+-764];
	fma.rn.f32 	%f2081, %f2077, %f2080, %f2076;
	ld.shared.f32 	%f2082, [%r284+-8];
	ld.shared.f32 	%f2083, [%r373+-512];
	fma.rn.f32 	%f2084, %f2082, %f2083, %f2079;
	ld.shared.f32 	%f2085, [%r373+-508];
	fma.rn.f32 	%f2086, %f2082, %f2085, %f2081;
	ld.shared.f32 	%f2087, [%r284+-4];
	ld.shared.f32 	%f2088, [%r373+-256];
	fma.rn.f32 	%f2089, %f2087, %f2088, %f2084;
	ld.shared.f32 	%f2090, [%r373+-252];
	fma.rn.f32 	%f2091, %f2087, %f2090, %f2086;
	ld.shared.f32 	%f2092, [%r284];
	ld.shared.f32 	%f2093, [%r373];
	fma.rn.f32 	%f2094, %f2092, %f2093, %f2089;
	ld.shared.f32 	%f2095, [%r373+4];
	fma.rn.f32 	%f2096, %f2092, %f2095, %f2091;
	ld.shared.f32 	%f2097, [%r284+4];
	ld.shared.f32 	%f2098, [%r373+256];
	fma.rn.f32 	%f2099, %f2097, %f2098, %f2094;
	ld.shared.f32 	%f2100, [%r373+260];
	fma.rn.f32 	%f2101, %f2097, %f2100, %f2096;
	ld.shared.f32 	%f2102, [%r284+8];
	ld.shared.f32 	%f2103, [%r373+512];
	fma.rn.f32 	%f2104, %f2102, %f2103, %f2099;
	ld.shared.f32 	%f2105, [%r373+516];
	fma.rn.f32 	%f2106, %f2102, %f2105, %f2101;
	ld.shared.f32 	%f2107, [%r284+12];
	ld.shared.f32 	%f2108, [%r373+768];
	fma.rn.f32 	%f2533, %f2107, %f2108, %f2104;
	ld.shared.f32 	%f2109, [%r373+772];
	fma.rn.f32 	%f2532, %f2107, %f2109, %f2106;
	add.s32 	%r374, %r374, 32;
	add.s32 	%r373, %r373, 2048;
	setp.ne.s32 	%p42, %r374, 272;
	@%p42 bra 	$L__BB0_83;
	ld.global.v2.f32 	{%f2110, %f2111}, [%rd3+10752];
	st.shared.f32 	[%r2], %f2110;
	st.shared.f32 	[%r4+4], %f2111;
	ld.global.v2.f32 	{%f2112, %f2113}, [%rd4+10752];
	st.shared.f32 	[%r4+256], %f2112;
	st.shared.f32 	[%r4+260], %f2113;
	ld.global.v2.f32 	{%f2114, %f2115}, [%rd5+41287680];
	st.shared.f32 	[%r6], %f2114;
	st.shared.f32 	[%r6+4], %f2115;
	ld.global.v2.f32 	{%f2116, %f2117}, [%rd5+41303040];
	st.shared.f32 	[%r6+256], %f2116;
	st.shared.f32 	[%r6+260], %f2117;
	bar.sync 	0;
	mov.b32 	%r376, 16;
	mov.u32 	%r375, %r377;
$L__BB0_85:
	add.s32 	%r286, %r3, %r376;
	ld.shared.f32 	%f2118, [%r286+-16];
	ld.shared.f32 	%f2119, [%r375+-1024];
	fma.rn.f32 	%f2120, %f2118, %f2119, %f2533;
	ld.shared.f32 	%f2121, [%r375+-1020];
	fma.rn.f32 	%f2122, %f2118, %f2121, %f2532;
	ld.shared.f32 	%f2123, [%r286+-12];
	ld.shared.f32 	%f2124, [%r375+-768];
	fma.rn.f32 	%f2125, %f2123, %f2124, %f2120;
	ld.shared.f32 	%f2126, [%r375+-764];
	fma.rn.f32 	%f2127, %f2123, %f2126, %f2122;
	ld.shared.f32 	%f2128, [%r286+-8];
	ld.shared.f32 	%f2129, [%r375+-512];
	fma.rn.f32 	%f2130, %f2128, %f2129, %f2125;
	ld.shared.f32 	%f2131, [%r375+-508];
	fma.rn.f32 	%f2132, %f2128, %f2131, %f2127;
	ld.shared.f32 	%f2133, [%r286+-4];
	ld.shared.f32 	%f2134, [%r375+-256];
	fma.rn.f32 	%f2135, %f2133, %f2134, %f2130;
	ld.shared.f32 	%f2136, [%r375+-252];
	fma.rn.f32 	%f2137, %f2133, %f2136, %f2132;
	ld.shared.f32 	%f2138, [%r286];
	ld.shared.f32 	%f2139, [%r375];
	fma.rn.f32 	%f2140, %f2138, %f2139, %f2135;
	ld.shared.f32 	%f2141, [%r375+4];
	fma.rn.f32 	%f2142, %f2138, %f2141, %f2137;
	ld.shared.f32 	%f2143, [%r286+4];
	ld.shared.f32 	%f2144, [%r375+256];
	fma.rn.f32 	%f2145, %f2143, %f2144, %f2140;
	ld.shared.f32 	%f2146, [%r375+260];
	fma.rn.f32 	%f2147, %f2143, %f2146, %f2142;
	ld.shared.f32 	%f2148, [%r286+8];
	ld.shared.f32 	%f2149, [%r375+512];
	fma.rn.f32 	%f2150, %f2148, %f2149, %f2145;
	ld.shared.f32 	%f2151, [%r375+516];
	fma.rn.f32 	%f2152, %f2148, %f2151, %f2147;
	ld.shared.f32 	%f2153, [%r286+12];
	ld.shared.f32 	%f2154, [%r375+768];
	fma.rn.f32 	%f2533, %f2153, %f2154, %f2150;
	ld.shared.f32 	%f2155, [%r375+772];
	fma.rn.f32 	%f2532, %f2153, %f2155, %f2152;
	add.s32 	%r376, %r376, 32;
	add.s32 	%r375, %r375, 2048;
	setp.ne.s32 	%p43, %r376, 272;
	@%p43 bra 	$L__BB0_85;
	ld.global.v2.f32 	{%f2156, %f2157}, [%rd3+11008];
	st.shared.f32 	[%r2], %f2156;
	st.shared.f32 	[%r4+4], %f2157;
	ld.global.v2.f32 	{%f2158, %f2159}, [%rd4+11008];
	st.shared.f32 	[%r4+256], %f2158;
	st.shared.f32 	[%r4+260], %f2159;
	ld.global.v2.f32 	{%f2160, %f2161}, [%rd5+42270720];
	st.shared.f32 	[%r6], %f2160;
	st.shared.f32 	[%r6+4], %f2161;
	ld.global.v2.f32 	{%f2162, %f2163}, [%rd5+42286080];
	st.shared.f32 	[%r6+256], %f2162;
	st.shared.f32 	[%r6+260], %f2163;
	bar.sync 	0;
	mov.b32 	%r378, 16;
$L__BB0_87:
	add.s32 	%r288, %r3, %r378;
	ld.shared.f32 	%f2164, [%r288+-16];
	ld.shared.f32 	%f2165, [%r377+-1024];
	fma.rn.f32 	%f2166, %f2164, %f2165, %f2533;
	ld.shared.f32 	%f2167, [%r377+-1020];
	fma.rn.f32 	%f2168, %f2164, %f2167, %f2532;
	ld.shared.f32 	%f2169, [%r288+-12];
	ld.shared.f32 	%f2170, [%r377+-768];
	fma.rn.f32 	%f2171, %f2169, %f2170, %f2166;
	ld.shared.f32 	%f2172, [%r377+-764];
	fma.rn.f32 	%f2173, %f2169, %f2172, %f2168;
	ld.shared.f32 	%f2174, [%r288+-8];
	ld.shared.f32 	%f2175, [%r377+-512];
	fma.rn.f32 	%f2176, %f2174, %f2175, %f2171;
	ld.shared.f32 	%f2177, [%r377+-508];
	fma.rn.f32 	%f2178, %f2174, %f2177, %f2173;
	ld.shared.f32 	%f2179, [%r288+-4];
	ld.shared.f32 	%f2180, [%r377+-256];
	fma.rn.f32 	%f2181, %f2179, %f2180, %f2176;
	ld.shared.f32 	%f2182, [%r377+-252];
	fma.rn.f32 	%f2183, %f2179, %f2182, %f2178;
	ld.shared.f32 	%f2184, [%r288];
	ld.shared.f32 	%f2185, [%r377];
	fma.rn.f32 	%f2186, %f2184, %f2185, %f2181;
	ld.shared.f32 	%f2187, [%r377+4];
	fma.rn.f32 	%f2188, %f2184, %f2187, %f2183;
	ld.shared.f32 	%f2189, [%r288+4];
	ld.shared.f32 	%f2190, [%r377+256];
	fma.rn.f32 	%f2191, %f2189, %f2190, %f2186;
	ld.shared.f32 	%f2192, [%r377+260];
	fma.rn.f32 	%f2193, %f2189, %f2192, %f2188;
	ld.shared.f32 	%f2194, [%r288+8];
	ld.shared.f32 	%f2195, [%r377+512];
	fma.rn.f32 	%f2196, %f2194, %f2195, %f2191;
	ld.shared.f32 	%f2197, [%r377+516];
	fma.rn.f32 	%f2198, %f2194, %f2197, %f2193;
	ld.shared.f32 	%f2199, [%r288+12];
	ld.shared.f32 	%f2200, [%r377+768];
	fma.rn.f32 	%f2533, %f2199, %f2200, %f2196;
	ld.shared.f32 	%f2201, [%r377+772];
	fma.rn.f32 	%f2532, %f2199, %f2201, %f2198;
	add.s32 	%r378, %r378, 32;
	add.s32 	%r377, %r377, 2048;
	setp.ne.s32 	%p44, %r378, 272;
	@%p44 bra 	$L__BB0_87;
	ld.param.u64 	%rd25, [_Z25MatMulKernel_sharedMemoryILi3840ELi3840ELi2880EEvPfS0_S0__param_2];
	ld.global.v2.f32 	{%f2202, %f2203}, [%rd3+11264];
	st.shared.f32 	[%r2], %f2202;
	st.shared.f32 	[%r4+4], %f2203;
	ld.global.v2.f32 	{%f2204, %f2205}, [%rd4+11264];
	st.shared.f32 	[%r4+256], %f2204;
	st.shared.f32 	[%r4+260], %f2205;
	ld.global.v2.f32 	{%f2206, %f2207}, [%rd5+43253760];
	st.shared.f32 	[%r6], %f2206;
	st.shared.f32 	[%r6+4], %f2207;
	ld.global.v2.f32 	{%f2208, %f2209}, [%rd5+43269120];
	st.shared.f32 	[%r6+256], %f2208;
	st.shared.f32 	[%r6+260], %f2209;
	bar.sync 	0;
	ld.shared.f32 	%f2210, [%r3];
	add.s32 	%r290, %r199, %r1;
	ld.shared.f32 	%f2211, [%r290];
	fma.rn.f32 	%f2212, %f2210, %f2211, %f2533;
	ld.shared.f32 	%f2213, [%r290+4];
	fma.rn.f32 	%f2214, %f2210, %f2213, %f2532;
	ld.shared.f32 	%f2215, [%r3+4];
	ld.shared.f32 	%f2216, [%r290+256];
	fma.rn.f32 	%f2217, %f2215, %f2216, %f2212;
	ld.shared.f32 	%f2218, [%r290+260];
	fma.rn.f32 	%f2219, %f2215, %f2218, %f2214;
	ld.shared.f32 	%f2220, [%r3+8];
	ld.shared.f32 	%f2221, [%r290+512];
	fma.rn.f32 	%f2222, %f2220, %f2221, %f2217;
	ld.shared.f32 	%f2223, [%r290+516];
	fma.rn.f32 	%f2224, %f2220, %f2223, %f2219;
	ld.shared.f32 	%f2225, [%r3+12];
	ld.shared.f32 	%f2226, [%r290+768];
	fma.rn.f32 	%f2227, %f2225, %f2226, %f2222;
	ld.shared.f32 	%f2228, [%r290+772];
	fma.rn.f32 	%f2229, %f2225, %f2228, %f2224;
	ld.shared.f32 	%f2230, [%r3+16];
	ld.shared.f32 	%f2231, [%r290+1024];
	fma.rn.f32 	%f2232, %f2230, %f2231, %f2227;
	ld.shared.f32 	%f2233, [%r290+1028];
	fma.rn.f32 	%f2234, %f2230, %f2233, %f2229;
	ld.shared.f32 	%f2235, [%r3+20];
	ld.shared.f32 	%f2236, [%r290+1280];
	fma.rn.f32 	%f2237, %f2235, %f2236, %f2232;
	ld.shared.f32 	%f2238, [%r290+1284];
	fma.rn.f32 	%f2239, %f2235, %f2238, %f2234;
	ld.shared.f32 	%f2240, [%r3+24];
	ld.shared.f32 	%f2241, [%r290+1536];
	fma.rn.f32 	%f2242, %f2240, %f2241, %f2237;
	ld.shared.f32 	%f2243, [%r290+1540];
	fma.rn.f32 	%f2244, %f2240, %f2243, %f2239;
	ld.shared.f32 	%f2245, [%r3+28];
	ld.shared.f32 	%f2246, [%r290+1792];
	fma.rn.f32 	%f2247, %f2245, %f2246, %f2242;
	ld.shared.f32 	%f2248, [%r290+1796];
	fma.rn.f32 	%f2249, %f2245, %f2248, %f2244;
	ld.shared.f32 	%f2250, [%r3+32];
	ld.shared.f32 	%f2251, [%r290+2048];
	fma.rn.f32 	%f2252, %f2250, %f2251, %f2247;
	ld.shared.f32 	%f2253, [%r290+2052];
	fma.rn.f32 	%f2254, %f2250, %f2253, %f2249;
	ld.shared.f32 	%f2255, [%r3+36];
	ld.shared.f32 	%f2256, [%r290+2304];
	fma.rn.f32 	%f2257, %f2255, %f2256, %f2252;
	ld.shared.f32 	%f2258, [%r290+2308];
	fma.rn.f32 	%f2259, %f2255, %f2258, %f2254;
	ld.shared.f32 	%f2260, [%r3+40];
	ld.shared.f32 	%f2261, [%r290+2560];
	fma.rn.f32 	%f2262, %f2260, %f2261, %f2257;
	ld.shared.f32 	%f2263, [%r290+2564];
	fma.rn.f32 	%f2264, %f2260, %f2263, %f2259;
	ld.shared.f32 	%f2265, [%r3+44];
	ld.shared.f32 	%f2266, [%r290+2816];
	fma.rn.f32 	%f2267, %f2265, %f2266, %f2262;
	ld.shared.f32 	%f2268, [%r290+2820];
	fma.rn.f32 	%f2269, %f2265, %f2268, %f2264;
	ld.shared.f32 	%f2270, [%r3+48];
	ld.shared.f32 	%f2271, [%r290+3072];
	fma.rn.f32 	%f2272, %f2270, %f2271, %f2267;
	ld.shared.f32 	%f2273, [%r290+3076];
	fma.rn.f32 	%f2274, %f2270, %f2273, %f2269;
	ld.shared.f32 	%f2275, [%r3+52];
	ld.shared.f32 	%f2276, [%r290+3328];
	fma.rn.f32 	%f2277, %f2275, %f2276, %f2272;
	ld.shared.f32 	%f2278, [%r290+3332];
	fma.rn.f32 	%f2279, %f2275, %f2278, %f2274;
	ld.shared.f32 	%f2280, [%r3+56];
	ld.shared.f32 	%f2281, [%r290+3584];
	fma.rn.f32 	%f2282, %f2280, %f2281, %f2277;
	ld.shared.f32 	%f2283, [%r290+3588];
	fma.rn.f32 	%f2284, %f2280, %f2283, %f2279;
	ld.shared.f32 	%f2285, [%r3+60];
	ld.shared.f32 	%f2286, [%r290+3840];
	fma.rn.f32 	%f2287, %f2285, %f2286, %f2282;
	ld.shared.f32 	%f2288, [%r290+3844];
	fma.rn.f32 	%f2289, %f2285, %f2288, %f2284;
	ld.shared.f32 	%f2290, [%r3+64];
	ld.shared.f32 	%f2291, [%r290+4096];
	fma.rn.f32 	%f2292, %f2290, %f2291, %f2287;
	ld.shared.f32 	%f2293, [%r290+4100];
	fma.rn.f32 	%f2294, %f2290, %f2293, %f2289;
	ld.shared.f32 	%f2295, [%r3+68];
	ld.shared.f32 	%f2296, [%r290+4352];
	fma.rn.f32 	%f2297, %f2295, %f2296, %f2292;
	ld.shared.f32 	%f2298, [%r290+4356];
	fma.rn.f32 	%f2299, %f2295, %f2298, %f2294;
	ld.shared.f32 	%f2300, [%r3+72];
	ld.shared.f32 	%f2301, [%r290+4608];
	fma.rn.f32 	%f2302, %f2300, %f2301, %f2297;
	ld.shared.f32 	%f2303, [%r290+4612];
	fma.rn.f32 	%f2304, %f2300, %f2303, %f2299;
	ld.shared.f32 	%f2305, [%r3+76];
	ld.shared.f32 	%f2306, [%r290+4864];
	fma.rn.f32 	%f2307, %f2305, %f2306, %f2302;
	ld.shared.f32 	%f2308, [%r290+4868];
	fma.rn.f32 	%f2309, %f2305, %f2308, %f2304;
	ld.shared.f32 	%f2310, [%r3+80];
	ld.shared.f32 	%f2311, [%r290+5120];
	fma.rn.f32 	%f2312, %f2310, %f2311, %f2307;
	ld.shared.f32 	%f2313, [%r290+5124];
	fma.rn.f32 	%f2314, %f2310, %f2313, %f2309;
	ld.shared.f32 	%f2315, [%r3+84];
	ld.shared.f32 	%f2316, [%r290+5376];
	fma.rn.f32 	%f2317, %f2315, %f2316, %f2312;
	ld.shared.f32 	%f2318, [%r290+5380];
	fma.rn.f32 	%f2319, %f2315, %f2318, %f2314;
	ld.shared.f32 	%f2320, [%r3+88];
	ld.shared.f32 	%f2321, [%r290+5632];
	fma.rn.f32 	%f2322, %f2320, %f2321, %f2317;
	ld.shared.f32 	%f2323, [%r290+5636];
	fma.rn.f32 	%f2324, %f2320, %f2323, %f2319;
	ld.shared.f32 	%f2325, [%r3+92];
	ld.shared.f32 	%f2326, [%r290+5888];
	fma.rn.f32 	%f2327, %f2325, %f2326, %f2322;
	ld.shared.f32 	%f2328, [%r290+5892];
	fma.rn.f32 	%f2329, %f2325, %f2328, %f2324;
	ld.shared.f32 	%f2330, [%r3+96];
	ld.shared.f32 	%f2331, [%r290+6144];
	fma.rn.f32 	%f2332, %f2330, %f2331, %f2327;
	ld.shared.f32 	%f2333, [%r290+6148];
	fma.rn.f32 	%f2334, %f2330, %f2333, %f2329;
	ld.shared.f32 	%f2335, [%r3+100];
	ld.shared.f32 	%f2336, [%r290+6400];
	fma.rn.f32 	%f2337, %f2335, %f2336, %f2332;
	ld.shared.f32 	%f2338, [%r290+6404];
	fma.rn.f32 	%f2339, %f2335, %f2338, %f2334;
	ld.shared.f32 	%f2340, [%r3+104];
	ld.shared.f32 	%f2341, [%r290+6656];
	fma.rn.f32 	%f2342, %f2340, %f2341, %f2337;
	ld.shared.f32 	%f2343, [%r290+6660];
	fma.rn.f32 	%f2344, %f2340, %f2343, %f2339;
	ld.shared.f32 	%f2345, [%r3+108];
	ld.shared.f32 	%f2346, [%r290+6912];
	fma.rn.f32 	%f2347, %f2345, %f2346, %f2342;
	ld.shared.f32 	%f2348, [%r290+6916];
	fma.rn.f32 	%f2349, %f2345, %f2348, %f2344;
	ld.shared.f32 	%f2350, [%r3+112];
	ld.shared.f32 	%f2351, [%r290+7168];
	fma.rn.f32 	%f2352, %f2350, %f2351, %f2347;
	ld.shared.f32 	%f2353, [%r290+7172];
	fma.rn.f32 	%f2354, %f2350, %f2353, %f2349;
	ld.shared.f32 	%f2355, [%r3+116];
	ld.shared.f32 	%f2356, [%r290+7424];
	fma.rn.f32 	%f2357, %f2355, %f2356, %f2352;
	ld.shared.f32 	%f2358, [%r290+7428];
	fma.rn.f32 	%f2359, %f2355, %f2358, %f2354;
	ld.shared.f32 	%f2360, [%r3+120];
	ld.shared.f32 	%f2361, [%r290+7680];
	fma.rn.f32 	%f2362, %f2360, %f2361, %f2357;
	ld.shared.f32 	%f2363, [%r290+7684];
	fma.rn.f32 	%f2364, %f2360, %f2363, %f2359;
	ld.shared.f32 	%f2365, [%r3+124];
	ld.shared.f32 	%f2366, [%r290+7936];
	fma.rn.f32 	%f2367, %f2365, %f2366, %f2362;
	ld.shared.f32 	%f2368, [%r290+7940];
	fma.rn.f32 	%f2369, %f2365, %f2368, %f2364;
	ld.shared.f32 	%f2370, [%r3+128];
	ld.shared.f32 	%f2371, [%r290+8192];
	fma.rn.f32 	%f2372, %f2370, %f2371, %f2367;
	ld.shared.f32 	%f2373, [%r290+8196];
	fma.rn.f32 	%f2374, %f2370, %f2373, %f2369;
	ld.shared.f32 	%f2375, [%r3+132];
	ld.shared.f32 	%f2376, [%r290+8448];
	fma.rn.f32 	%f2377, %f2375, %f2376, %f2372;
	ld.shared.f32 	%f2378, [%r290+8452];
	fma.rn.f32 	%f2379, %f2375, %f2378, %f2374;
	ld.shared.f32 	%f2380, [%r3+136];
	ld.shared.f32 	%f2381, [%r290+8704];
	fma.rn.f32 	%f2382, %f2380, %f2381, %f2377;
	ld.shared.f32 	%f2383, [%r290+8708];
	fma.rn.f32 	%f2384, %f2380, %f2383, %f2379;
	ld.shared.f32 	%f2385, [%r3+140];
	ld.shared.f32 	%f2386, [%r290+8960];
	fma.rn.f32 	%f2387, %f2385, %f2386, %f2382;
	ld.shared.f32 	%f2388, [%r290+8964];
	fma.rn.f32 	%f2389, %f2385, %f2388, %f2384;
	ld.shared.f32 	%f2390, [%r3+144];
	ld.shared.f32 	%f2391, [%r290+9216];
	fma.rn.f32 	%f2392, %f2390, %f2391, %f2387;
	ld.shared.f32 	%f2393, [%r290+9220];
	fma.rn.f32 	%f2394, %f2390, %f2393, %f2389;
	ld.shared.f32 	%f2395, [%r3+148];
	ld.shared.f32 	%f2396, [%r290+9472];
	fma.rn.f32 	%f2397, %f2395, %f2396, %f2392;
	ld.shared.f32 	%f2398, [%r290+9476];
	fma.rn.f32 	%f2399, %f2395, %f2398, %f2394;
	ld.shared.f32 	%f2400, [%r3+152];
	ld.shared.f32 	%f2401, [%r290+9728];
	fma.rn.f32 	%f2402, %f2400, %f2401, %f2397;
	ld.shared.f32 	%f2403, [%r290+9732];
	fma.rn.f32 	%f2404, %f2400, %f2403, %f2399;
	ld.shared.f32 	%f2405, [%r3+156];
	ld.shared.f32 	%f2406, [%r290+9984];
	fma.rn.f32 	%f2407, %f2405, %f2406, %f2402;
	ld.shared.f32 	%f2408, [%r290+9988];
	fma.rn.f32 	%f2409, %f2405, %f2408, %f2404;
	ld.shared.f32 	%f2410, [%r3+160];
	ld.shared.f32 	%f2411, [%r290+10240];
	fma.rn.f32 	%f2412, %f2410, %f2411, %f2407;
	ld.shared.f32 	%f2413, [%r290+10244];
	fma.rn.f32 	%f2414, %f2410, %f2413, %f2409;
	ld.shared.f32 	%f2415, [%r3+164];
	ld.shared.f32 	%f2416, [%r290+10496];
	fma.rn.f32 	%f2417, %f2415, %f2416, %f2412;
	ld.shared.f32 	%f2418, [%r290+10500];
	fma.rn.f32 	%f2419, %f2415, %f2418, %f2414;
	ld.shared.f32 	%f2420, [%r3+168];
	ld.shared.f32 	%f2421, [%r290+10752];
	fma.rn.f32 	%f2422, %f2420, %f2421, %f2417;
	ld.shared.f32 	%f2423, [%r290+10756];
	fma.rn.f32 	%f2424, %f2420, %f2423, %f2419;
	ld.shared.f32 	%f2425, [%r3+172];
	ld.shared.f32 	%f2426, [%r290+11008];
	fma.rn.f32 	%f2427, %f2425, %f2426, %f2422;
	ld.shared.f32 	%f2428, [%r290+11012];
	fma.rn.f32 	%f2429, %f2425, %f2428, %f2424;
	ld.shared.f32 	%f2430, [%r3+176];
	ld.shared.f32 	%f2431, [%r290+11264];
	fma.rn.f32 	%f2432, %f2430, %f2431, %f2427;
	ld.shared.f32 	%f2433, [%r290+11268];
	fma.rn.f32 	%f2434, %f2430, %f2433, %f2429;
	ld.shared.f32 	%f2435, [%r3+180];
	ld.shared.f32 	%f2436, [%r290+11520];
	fma.rn.f32 	%f2437, %f2435, %f2436, %f2432;
	ld.shared.f32 	%f2438, [%r290+11524];
	fma.rn.f32 	%f2439, %f2435, %f2438, %f2434;
	ld.shared.f32 	%f2440, [%r3+184];
	ld.shared.f32 	%f2441, [%r290+11776];
	fma.rn.f32 	%f2442, %f2440, %f2441, %f2437;
	ld.shared.f32 	%f2443, [%r290+11780];
	fma.rn.f32 	%f2444, %f2440, %f2443, %f2439;
	ld.shared.f32 	%f2445, [%r3+188];
	ld.shared.f32 	%f2446, [%r290+12032];
	fma.rn.f32 	%f2447, %f2445, %f2446, %f2442;
	ld.shared.f32 	%f2448, [%r290+12036];
	fma.rn.f32 	%f2449, %f2445, %f2448, %f2444;
	ld.shared.f32 	%f2450, [%r3+192];
	ld.shared.f32 	%f2451, [%r290+12288];
	fma.rn.f32 	%f2452, %f2450, %f2451, %f2447;
	ld.shared.f32 	%f2453, [%r290+12292];
	fma.rn.f32 	%f2454, %f2450, %f2453, %f2449;
	ld.shared.f32 	%f2455, [%r3+196];
	ld.shared.f32 	%f2456, [%r290+12544];
	fma.rn.f32 	%f2457, %f2455, %f2456, %f2452;
	ld.shared.f32 	%f2458, [%r290+12548];
	fma.rn.f32 	%f2459, %f2455, %f2458, %f2454;
	ld.shared.f32 	%f2460, [%r3+200];
	ld.shared.f32 	%f2461, [%r290+12800];
	fma.rn.f32 	%f2462, %f2460, %f2461, %f2457;
	ld.shared.f32 	%f2463, [%r290+12804];
	fma.rn.f32 	%f2464, %f2460, %f2463, %f2459;
	ld.shared.f32 	%f2465, [%r3+204];
	ld.shared.f32 	%f2466, [%r290+13056];
	fma.rn.f32 	%f2467, %f2465, %f2466, %f2462;
	ld.shared.f32 	%f2468, [%r290+13060];
	fma.rn.f32 	%f2469, %f2465, %f2468, %f2464;
	ld.shared.f32 	%f2470, [%r3+208];
	ld.shared.f32 	%f2471, [%r290+13312];
	fma.rn.f32 	%f2472, %f2470, %f2471, %f2467;
	ld.shared.f32 	%f2473, [%r290+13316];
	fma.rn.f32 	%f2474, %f2470, %f2473, %f2469;
	ld.shared.f32 	%f2475, [%r3+212];
	ld.shared.f32 	%f2476, [%r290+13568];
	fma.rn.f32 	%f2477, %f2475, %f2476, %f2472;
	ld.shared.f32 	%f2478, [%r290+13572];
	fma.rn.f32 	%f2479, %f2475, %f2478, %f2474;
	ld.shared.f32 	%f2480, [%r3+216];
	ld.shared.f32 	%f2481, [%r290+13824];
	fma.rn.f32 	%f2482, %f2480, %f2481, %f2477;
	ld.shared.f32 	%f2483, [%r290+13828];
	fma.rn.f32 	%f2484, %f2480, %f2483, %f2479;
	ld.shared.f32 	%f2485, [%r3+220];
	ld.shared.f32 	%f2486, [%r290+14080];
	fma.rn.f32 	%f2487, %f2485, %f2486, %f2482;
	ld.shared.f32 	%f2488, [%r290+14084];
	fma.rn.f32 	%f2489, %f2485, %f2488, %f2484;
	ld.shared.f32 	%f2490, [%r3+224];
	ld.shared.f32 	%f2491, [%r290+14336];
	fma.rn.f32 	%f2492, %f2490, %f2491, %f2487;
	ld.shared.f32 	%f2493, [%r290+14340];
	fma.rn.f32 	%f2494, %f2490, %f2493, %f2489;
	ld.shared.f32 	%f2495, [%r3+228];
	ld.shared.f32 	%f2496, [%r290+14592];
	fma.rn.f32 	%f2497, %f2495, %f2496, %f2492;
	ld.shared.f32 	%f2498, [%r290+14596];
	fma.rn.f32 	%f2499, %f2495, %f2498, %f2494;
	ld.shared.f32 	%f2500, [%r3+232];
	ld.shared.f32 	%f2501, [%r290+14848];
	fma.rn.f32 	%f2502, %f2500, %f2501, %f2497;
	ld.shared.f32 	%f2503, [%r290+14852];
	fma.rn.f32 	%f2504, %f2500, %f2503, %f2499;
	ld.shared.f32 	%f2505, [%r3+236];
	ld.shared.f32 	%f2506, [%r290+15104];
	fma.rn.f32 	%f2507, %f2505, %f2506, %f2502;
	ld.shared.f32 	%f2508, [%r290+15108];
	fma.rn.f32 	%f2509, %f2505, %f2508, %f2504;
	ld.shared.f32 	%f2510, [%r3+240];
	ld.shared.f32 	%f2511, [%r290+15360];
	fma.rn.f32 	%f2512, %f2510, %f2511, %f2507;
	ld.shared.f32 	%f2513, [%r290+15364];
	fma.rn.f32 	%f2514, %f2510, %f2513, %f2509;
	ld.shared.f32 	%f2515, [%r3+244];
	ld.shared.f32 	%f2516, [%r290+15616];
	fma.rn.f32 	%f2517, %f2515, %f2516, %f2512;
	ld.shared.f32 	%f2518, [%r290+15620];
	fma.rn.f32 	%f2519, %f2515, %f2518, %f2514;
	ld.shared.f32 	%f2520, [%r3+248];
	ld.shared.f32 	%f2521, [%r290+15872];
	fma.rn.f32 	%f2522, %f2520, %f2521, %f2517;
	ld.shared.f32 	%f2523, [%r290+15876];
	fma.rn.f32 	%f2524, %f2520, %f2523, %f2519;
	ld.shared.f32 	%f2525, [%r3+252];
	ld.shared.f32 	%f2526, [%r290+16128];
	fma.rn.f32 	%f2527, %f2525, %f2526, %f2522;
	ld.shared.f32 	%f2528, [%r290+16132];
	fma.rn.f32 	%f2529, %f2525, %f2528, %f2524;
	cvta.to.global.u64 	%rd21, %rd25;
	add.s64 	%rd22, %rd1, %rd2;
	shl.b64 	%rd23, %rd22, 2;
	add.s64 	%rd24, %rd21, %rd23;
	st.global.v2.f32 	[%rd24], {%f2527, %f2529};
	ret;

}


// ===== COMPILED SASS (sm_100) =====

	.target	sm_100

	.elftype	@"ET_EXEC"


//--------------------- .note.nv.tkinfo           --------------------------
	.section	.note.nv.tkinfo,"",@"SHT_NOTE"
	.sectionflags	@"SHF_NOTE_NV_TKINFO"
	.tkinfo
        /*0018*/ 	.word	0x00000002
        /*0030*/ 	.string	""
        /*0030*/ 	.string	"ptxas"
        /*0030*/ 	.string	"Cuda compilation tools, release 13.0, V13.0.88"
        /*0030*/ 	.string	"Build cuda_13.0.r13.0/compiler.36424714_0"
        /*0030*/ 	.string	"-arch sm_100 -m 64 "



//--------------------- .note.nv.cuinfo           --------------------------
	.section	.note.nv.cuinfo,"",@"SHT_NOTE"
	.sectionflags	@"SHF_NOTE_NV_CUINFO"
        /*0018*/ 	.short	0x0002
        /*001a*/ 	.short	0x0064
        /*001c*/ 	.short	0x0082
	.zero		2


//--------------------- .nv.info                  --------------------------
	.section	.nv.info,"",@"SHT_CUDA_INFO"
	.align	4


	//----- nvinfo : EIATTR_REGCOUNT
	.align		4
        /*0000*/ 	.byte	0x04, 0x2f
        /*0002*/ 	.short	(.L_1 - .L_0)
	.align		4
.L_0:
        /*0004*/ 	.word	index@(_Z25MatMulKernel_sharedMemoryILi3840ELi3840ELi2880EEvPfS0_S0_)
        /*0008*/ 	.word	0x00000020


	//----- nvinfo : EIATTR_FRAME_SIZE
	.align		4
.L_1:
        /*000c*/ 	.byte	0x04, 0x11
        /*000e*/ 	.short	(.L_3 - .L_2)
	.align		4
.L_2:
        /*0010*/ 	.word	index@(_Z25MatMulKernel_sharedMemoryILi3840ELi3840ELi2880EEvPfS0_S0_)
        /*0014*/ 	.word	0x00000000


	//----- nvinfo : EIATTR_MIN_STACK_SIZE
	.align		4
.L_3:
        /*0018*/ 	.byte	0x04, 0x12
        /*001a*/ 	.short	(.L_5 - .L_4)
	.align		4
.L_4:
        /*001c*/ 	.word	index@(_Z25MatMulKernel_sharedMemoryILi3840ELi3840ELi2880EEvPfS0_S0_)
        /*0020*/ 	.word	0x00000000
.L_5:


//--------------------- .nv.compat                --------------------------
	.section	.nv.compat,"",@"SHT_CUDA_COMPAT_INFO"
	.align	4
        /*0000*/ 	.byte	0x02, 0x09, 0x00, 0x00, 0x02, 0x02, 0x01, 0x00, 0x02, 0x05, 0x05, 0x00, 0x03, 0x07, 0x01, 0x01
        /*0010*/ 	.byte	0x02, 0x03, 0x00, 0x00, 0x02, 0x06, 0x01, 0x00, 0x04, 0x0b, 0x08, 0x00, 0x09, 0x00, 0x00, 0x00
        /*0020*/ 	.byte	0x00, 0x00, 0x00, 0x00


//--------------------- .nv.info._Z25MatMulKernel_sharedMemoryILi3840ELi3840ELi2880EEvPfS0_S0_ --------------------------
	.section	.nv.info._Z25MatMulKernel_sharedMemoryILi3840ELi3840ELi2880EEvPfS0_S0_,"",@"SHT_CUDA_INFO"
	.sectionflags	@""
	.align	4


	//----- nvinfo : EIATTR_CUDA_API_VERSION
	.align		4
        /*0000*/ 	.byte	0x04, 0x37
        /*0002*/ 	.short	(.L_7 - .L_6)
.L_6:
        /*0004*/ 	.word	0x00000082


	//----- nvinfo : EIATTR_KPARAM_INFO
	.align		4
.L_7:
        /*0008*/ 	.byte	0x04, 0x17
        /*000a*/ 	.short	(.L_9 - .L_8)
.L_8:
        /*000c*/ 	.word	0x00000000
        /*0010*/ 	.short	0x0002
        /*0012*/ 	.short	0x0010
        /*0014*/ 	.byte	0x00, 0xf5, 0x21, 0x00


	//----- nvinfo : EIATTR_KPARAM_INFO
	.align		4
.L_9:
        /*0018*/ 	.byte	0x04, 0x17
        /*001a*/ 	.short	(.L_11 - .L_10)
.L_10:
        /*001c*/ 	.word	0x00000000
        /*0020*/ 	.short	0x0001
        /*0022*/ 	.short	0x0008
        /*0024*/ 	.byte	0x00, 0xf5, 0x21, 0x00


	//----- nvinfo : EIATTR_KPARAM_INFO
	.align		4
.L_11:
        /*0028*/ 	.byte	0x04, 0x17
        /*002a*/ 	.short	(.L_13 - .L_12)
.L_12:
        /*002c*/ 	.word	0x00000000
        /*0030*/ 	.short	0x0000
        /*0032*/ 	.short	0x0000
        /*0034*/ 	.byte	0x00, 0xf5, 0x21, 0x00


	//----- nvinfo : EIATTR_SPARSE_MMA_MASK
	.align		4
.L_13:
        /*0038*/ 	.byte	0x03, 0x50
        /*003a*/ 	.short	0x0000


	//----- nvinfo : EIATTR_MAXREG_COUNT
	.align		4
        /*003c*/ 	.byte	0x03, 0x1b
        /*003e*/ 	.short	0x00ff


	//----- nvinfo : EIATTR_NUM_BARRIERS
	.align		4
        /*0040*/ 	.byte	0x02, 0x4c
        /*0042*/ 	.byte	0x01
	.zero		1


	//----- nvinfo : EIATTR_MERCURY_ISA_VERSION
	.align		4
        /*0044*/ 	.byte	0x03, 0x5f
        /*0046*/ 	.short	0x0101


	//----- nvinfo : EIATTR_VRC_CTA_INIT_COUNT
	.align		4
        /*0048*/ 	.byte	0x02, 0x4a
	.zero		1
	.zero		1


	//----- nvinfo : EIATTR_EXIT_INSTR_OFFSETS
	.align		4
        /*004c*/ 	.byte	0x04, 0x1c
        /*004e*/ 	.short	(.L_15 - .L_14)


	//   ....[0]....
.L_14:
        /*0050*/ 	.word	0x00015b50


	//----- nvinfo : EIATTR_CBANK_PARAM_SIZE
	.align		4
.L_15:
        /*0054*/ 	.byte	0x03, 0x19
        /*0056*/ 	.short	0x0018


	//----- nvinfo : EIATTR_PARAM_CBANK
	.align		4
        /*0058*/ 	.byte	0x04, 0x0a
        /*005a*/ 	.short	(.L_17 - .L_16)
	.align		4
.L_16:
        /*005c*/ 	.word	index@(.nv.constant0._Z25MatMulKernel_sharedMemoryILi3840ELi3840ELi2880EEvPfS0_S0_)
        /*0060*/ 	.short	0x0380
        /*0062*/ 	.short	0x0018


	//----- nvinfo : EIATTR_SW_WAR
	.align		4
.L_17:
        /*0064*/ 	.byte	0x04, 0x36
        /*0066*/ 	.short	(.L_19 - .L_18)
.L_18:
        /*0068*/ 	.word	0x00000008
.L_19:


//--------------------- .nv.callgraph             --------------------------
	.section	.nv.callgraph,"",@"SHT_CUDA_CALLGRAPH"
	.align	4
	.sectionentsize	8
	.align		4
        /*0000*/ 	.word	0x00000000
	.align		4
        /*0004*/ 	.word	0xffffffff
	.align		4
        /*0008*/ 	.word	0x00000000
	.align		4
        /*000c*/ 	.word	0xfffffffe
	.align		4
        /*0010*/ 	.word	0x00000000
	.align		4
        /*0014*/ 	.word	0xfffffffd
	.align		4
        /*0018*/ 	.word	0x00000000
	.align		4
        /*001c*/ 	.word	0xfffffffc


//--------------------- .text._Z25MatMulKernel_sharedMemoryILi3840ELi3840ELi2880EEvPfS0_S0_ --------------------------
	.section	.text._Z25MatMulKernel_sharedMemoryILi3840ELi3840ELi2880EEvPfS0_S0_,"ax",@progbits
	.align	128
        .global         _Z25MatMulKernel_sharedMemoryILi3840ELi3840ELi2880EEvPfS0_S0_
        .type           _Z25MatMulKernel_sharedMemoryILi3840ELi3840ELi2880EEvPfS0_S0_,@function
        .size           _Z25MatMulKernel_sharedMemoryILi3840ELi3840ELi2880EEvPfS0_S0_,(.L_x_45 - _Z25MatMulKernel_sharedMemoryILi3840ELi3840ELi2880EEvPfS0_S0_)
        .other          _Z25MatMulKernel_sharedMemoryILi3840ELi3840ELi2880EEvPfS0_S0_,@"STO_CUDA_ENTRY STV_DEFAULT"
_Z25MatMulKernel_sharedMemoryILi3840ELi3840ELi2880EEvPfS0_S0_:
.text._Z25MatMulKernel_sharedMemoryILi3840ELi3840ELi2880EEvPfS0_S0_:
[----:B------:R-:W-:Y:S01]  /*0000*/  LDC R1, c[0x0][0x37c] ;  /* 0x0000df00ff017b82 */ /* 0x000fe20000000800 */
[----:B------:R-:W0:Y:S07]  /*0010*/  S2R R0, SR_CTAID.Y ;  /* 0x0000000000007919 */ /* 0x000e2e0000002600 */
[----:B------:R-:W1:Y:S01]  /*0020*/  S2UR UR4, SR_CTAID.X ;  /* 0x00000000000479c3 */ /* 0x000e620000002500 */
[----:B------:R-:W2:Y:S01]  /*0030*/  LDCU.128 UR12, c[0x0][0x380] ;  /* 0x00007000ff0c77ac */ /* 0x000ea20008000c00 */
[----:B------:R-:W0:Y:S01]  /*0040*/  S2R R3, SR_TID.Y ;  /* 0x0000000000037919 */ /* 0x000e220000002200 */
[----:B------:R-:W3:Y:S01]  /*0050*/  LDCU.64 UR8, c[0x0][0x358] ;  /* 0x00006b00ff0877ac */ /* 0x000ee20008000a00 */
[----:B------:R-:W4:Y:S01]  /*0060*/  S2R R26, SR_TID.X ;  /* 0x00000000001a7919 */ /* 0x000f220000002100 */
[----:B-1----:R-:W-:-:S04]  /*0070*/  USHF.L.U32 UR4, UR4, 0x6, URZ ;  /* 0x0000000604047899 */ /* 0x002fc800080006ff */
[----:B------:R-:W-:Y:S01]  /*0080*/  USHF.R.S32.HI UR10, URZ, 0x1f, UR4 ;  /* 0x0000001fff0a7899 */ /* 0x000fe20008011404 */
[----:B0-----:R-:W-:Y:S01]  /*0090*/  LEA R0, R0, R3, 0x5 ;  /* 0x0000000300007211 */ /* 0x001fe200078e28ff */
[----:B------:R-:W-:-:S03]  /*00a0*/  IMAD R4, R3, 0x1e00, RZ ;  /* 0x00001e0003047824 */ /* 0x000fc600078e02ff */
[----:B------:R-:W-:Y:S02]  /*00b0*/  SHF.L.U32 R0, R0, 0x1, RZ ;  /* 0x0000000100007819 */ /* 0x000fe400000006ff */
[----:B----4-:R-:W-:-:S03]  /*00c0*/  SHF.L.U32 R5, R26, 0x1, RZ ;  /* 0x000000011a057819 */ /* 0x010fc600000006ff */
[----:B------:R-:W-:Y:S01]  /*00d0*/  IMAD R0, R0, 0xb40, RZ ;  /* 0x00000b4000007824 */ /* 0x000fe200078e02ff */
[----:B------:R-:W-:-:S04]  /*00e0*/  IADD3 R4, P3, P4, R4, UR4, R5 ;  /* 0x0000000404047c10 */ /* 0x000fc8000fc7e005 */
[C---:B------:R-:W-:Y:S02]  /*00f0*/  IADD3 R2, PT, PT, R0.reuse, 0xb40, RZ ;  /* 0x00000b4000027810 */ /* 0x040fe40007ffe0ff */
[----:B------:R-:W-:Y:S02]  /*0100*/  IADD3 R27, P2, PT, R0, R5, RZ ;  /* 0x00000005001b7210 */ /* 0x000fe40007f5e0ff */
[----:B------:R-:W-:Y:S02]  /*0110*/  IADD3 R2, P0, PT, R5, R2, RZ ;  /* 0x0000000205027210 */ /* 0x000fe40007f1e0ff */
[----:B------:R-:W-:Y:S02]  /*0120*/  IADD3.X R0, PT, PT, RZ, RZ, RZ, P2, !PT ;  /* 0x000000ffff007210 */ /* 0x000fe400017fe4ff */
[----:B------:R-:W-:Y:S02]  /*0130*/  IADD3.X R5, PT, PT, RZ, UR10, RZ, P3, P4 ;  /* 0x0000000aff057c10 */ /* 0x000fe40009fe84ff */
[----:B--2---:R-:W-:-:S02]  /*0140*/  LEA R22, P2, R27, UR12, 0x2 ;  /* 0x0000000c1b167c11 */ /* 0x004fc4000f8410ff */
[----:B------:R-:W-:Y:S02]  /*0150*/  LEA R20, P3, R2, UR12, 0x2 ;  /* 0x0000000c02147c11 */ /* 0x000fe4000f8610ff */
[----:B------:R-:W-:Y:S02]  /*0160*/  IADD3.X R7, PT, PT, RZ, RZ, RZ, P0, !PT ;  /* 0x000000ffff077210 */ /* 0x000fe400007fe4ff */
[----:B------:R-:W-:Y:S02]  /*0170*/  LEA R18, P1, R4, UR14, 0x2 ;  /* 0x0000000e04127c11 */ /* 0x000fe4000f8210ff */
[----:B------:R-:W-:Y:S02]  /*0180*/  LEA.HI.X R23, R27, UR13, R0, 0x2, P2 ;  /* 0x0000000d1b177c11 */ /* 0x000fe400090f1400 */
[----:B------:R-:W-:Y:S02]  /*0190*/  LEA.HI.X R21, R2, UR13, R7, 0x2, P3 ;  /* 0x0000000d02157c11 */ /* 0x000fe400098f1407 */
[----:B------:R-:W-:-:S02]  /*01a0*/  LEA.HI.X R19, R4, UR15, R5, 0x2, P1 ;  /* 0x0000000f04137c11 */ /* 0x000fc400088f1405 */
[----:B---3--:R-:W2:Y:S04]  /*01b0*/  LDG.E.64 R4, desc[UR8][R22.64] ;  /* 0x0000000816047981 */ /* 0x008ea8000c1e1b00 */
[----:B------:R-:W3:Y:S04]  /*01c0*/  LDG.E.64 R6, desc[UR8][R20.64] ;  /* 0x0000000814067981 */ /* 0x000ee8000c1e1b00 */
[----:B------:R-:W4:Y:S04]  /*01d0*/  LDG.E.64 R8, desc[UR8][R18.64] ;  /* 0x0000000812087981 */ /* 0x000f28000c1e1b00 */
[----:B------:R-:W5:Y:S01]  /*01e0*/  LDG.E.64 R10, desc[UR8][R18.64+0x3c00] ;  /* 0x003c0008120a7981 */ /* 0x000f62000c1e1b00 */
[----:B------:R-:W0:Y:S01]  /*01f0*/  S2UR UR6, SR_CgaCtaId ;  /* 0x00000000000679c3 */ /* 0x000e220000008800 */
[----:B------:R-:W-:Y:S01]  /*0200*/  UMOV UR5, 0x400 ;  /* 0x0000040000057882 */ /* 0x000fe20000000000 */
[----:B------:R-:W-:Y:S01]  /*0210*/  SHF.L.U32 R26, R26, 0x3, RZ ;  /* 0x000000031a1a7819 */ /* 0x000fe200000006ff */
[----:B------:R-:W-:Y:S01]  /*0220*/  HFMA2 R28, -RZ, RZ, 0, 0 ;  /* 0x00000000ff1c7431 */ /* 0x000fe200000001ff */
[----:B0-----:R-:W-:-:S02]  /*0230*/  ULEA UR7, UR6, UR5, 0x18 ;  /* 0x0000000506077291 */ /* 0x001fc4000f8ec0ff */
[----:B------:R-:W-:-:S04]  /*0240*/  UIADD3 UR5, UPT, UPT, UR5, 0x4000, URZ ;  /* 0x0000400005057890 */ /* 0x000fc8000fffe0ff */
[C---:B------:R-:W-:Y:S01]  /*0250*/  LEA R29, R3.reuse, UR7, 0x9 ;  /* 0x00000007031d7c11 */ /* 0x040fe2000f8e48ff */
[----:B------:R-:W-:Y:S01]  /*0260*/  ULEA UR5, UR6, UR5, 0x18 ;  /* 0x0000000506057291 */ /* 0x000fe2000f8ec0ff */
[----:B------:R-:W-:Y:S02]  /*0270*/  LEA R3, R3, R26, 0x9 ;  /* 0x0000001a03037211 */ /* 0x000fe400078e48ff */
[----:B------:R-:W-:Y:S01]  /*0280*/  IADD3 R12, PT, PT, R26, R29, RZ ;  /* 0x0000001d1a0c7210 */ /* 0x000fe20007ffe0ff */
[----:B------:R-:W-:Y:S02]  /*0290*/  UMOV UR6, 0x10 ;  /* 0x0000001000067882 */ /* 0x000fe40000000000 */
[----:B------:R-:W-:-:S04]  /*02a0*/  MOV R13, UR5 ;  /* 0x00000005000d7c02 */ /* 0x000fc80008000f00 */
[----:B------:R-:W-:Y:S02]  /*02b0*/  IADD3 R2, PT, PT, R26, 0x400, R13 ;  /* 0x000004001a027810 */ /* 0x000fe40007ffe00d */
[----:B------:R-:W-:Y:S02]  /*02c0*/  MOV R13, RZ ;  /* 0x000000ff000d7202 */ /* 0x000fe40000000f00 */
[----:B------:R-:W-:Y:S01]  /*02d0*/  MOV R14, R2 ;  /* 0x00000002000e7202 */ /* 0x000fe20000000f00 */
[----:B--2---:R0:W-:Y:S04]  /*02e0*/  STS [R3+UR7], R4 ;  /* 0x0000000403007988 */ /* 0x0041e80008000807 */
[----:B------:R0:W-:Y:S04]  /*02f0*/  STS [R12+0x4], R5 ;  /* 0x000004050c007388 */ /* 0x0001e80000000800 */
[----:B---3--:R0:W-:Y:S04]  /*0300*/  STS.64 [R12+0x100], R6 ;  /* 0x000100060c007388 */ /* 0x0081e80000000a00 */
[----:B----4-:R0:W-:Y:S04]  /*0310*/  STS.64 [R3+UR5], R8 ;  /* 0x0000000803007988 */ /* 0x0101e80008000a05 */
[----:B-----5:R0:W-:Y:S01]  /*0320*/  STS.64 [R3+UR5+0x100], R10 ;  /* 0x0001000a03007988 */ /* 0x0201e20008000a05 */
[----:B------:R-:W-:Y:S06]  /*0330*/  BAR.SYNC.DEFER_BLOCKING 0x0 ;  /* 0x0000000000007b1d */ /* 0x000fec0000010000 */
.L_x_0:
[----:B0-----:R-:W-:Y:S04]  /*0340*/  LDS.64 R4, [R14+-0x400] ;  /* 0xfffc00000e047984 */ /* 0x001fe80000000a00 */
[----:B------:R-:W0:Y:S04]  /*0350*/  LDS.128 R8, [R29+UR6+-0x10] ;  /* 0xfffff0061d087984 */ /* 0x000e280008000c00 */
[----:B------:R-:W1:Y:S01]  /*0360*/  LDS.64 R6, [R14+-0x300] ;  /* 0xfffd00000e067984 */ /* 0x000e620000000a00 */
[C---:B0-----:R-:W-:Y:S01]  /*0370*/  FFMA R15, R8.reuse, R4, R13 ;  /* 0x00000004080f7223 */ /* 0x041fe2000000000d */
[----:B------:R-:W-:-:S02]  /*0380*/  FFMA R8, R8, R5, R28 ;  /* 0x0000000508087223 */ /* 0x000fc4000000001c */
[----:B------:R-:W0:Y:S01]  /*0390*/  LDS.64 R12, [R14+-0x200] ;  /* 0xfffe00000e0c7984 */ /* 0x000e220000000a00 */
[----:B-1----:R-:W-:Y:S01]  /*03a0*/  FFMA R15, R6, R9, R15 ;  /* 0x00000009060f7223 */ /* 0x002fe2000000000f */
[----:B------:R-:W-:Y:S02]  /*03b0*/  FFMA R7, R9, R7, R8 ;  /* 0x0000000709077223 */ /* 0x000fe40000000008 */
[----:B------:R-:W1:Y:S01]  /*03c0*/  LDS.64 R8, [R14+-0x100] ;  /* 0xffff00000e087984 */ /* 0x000e620000000a00 */
[----:B0-----:R-:W-:Y:S01]  /*03d0*/  FFMA R15, R12, R10, R15 ;  /* 0x0000000a0c0f7223 */ /* 0x001fe2000000000f */
[----:B------:R-:W-:Y:S02]  /*03e0*/  FFMA R10, R10, R13, R7 ;  /* 0x0000000d0a0a7223 */ /* 0x000fe40000000007 */
[----:B------:R-:W-:Y:S01]  /*03f0*/  LDS.64 R12, [R14] ;  /* 0x000000000e0c7984 */ /* 0x000fe20000000a00 */
[----:B-1----:R-:W-:Y:S01]  /*0400*/  FFMA R15, R8, R11, R15 ;  /* 0x0000000b080f7223 */ /* 0x002fe2000000000f */
[----:B------:R-:W-:-:S02]  /*0410*/  FFMA R16, R11, R9, R10 ;  /* 0x000000090b107223 */ /* 0x000fc4000000000a */
[----:B------:R-:W0:Y:S04]  /*0420*/  LDS.128 R4, [R29+UR6] ;  /* 0x000000061d047984 */ /* 0x000e280008000c00 */
[----:B------:R-:W1:Y:S04]  /*0430*/  LDS.64 R10, [R14+0x100] ;  /* 0x000100000e0a7984 */ /* 0x000e680000000a00 */
[----:B------:R-:W2:Y:S01]  /*0440*/  LDS.64 R8, [R14+0x200] ;  /* 0x000200000e087984 */ /* 0x000ea20000000a00 */
[C---:B0-----:R-:W-:Y:S01]  /*0450*/  FFMA R15, R4.reuse, R12, R15 ;  /* 0x0000000c040f7223 */ /* 0x041fe2000000000f */
[----:B------:R-:W-:-:S02]  /*0460*/  FFMA R16, R4, R13, R16 ;  /* 0x0000000d04107223 */ /* 0x000fc40000000010 */
[----:B------:R-:W-:Y:S01]  /*0470*/  LDS.64 R12, [R14+0x400] ;  /* 0x000400000e0c7984 */ /* 0x000fe20000000a00 */
[----:B-1----:R-:W-:Y:S01]  /*0480*/  FFMA R15, R10, R5, R15 ;  /* 0x000000050a0f7223 */ /* 0x002fe2000000000f */
[----:B------:R-:W-:Y:S02]  /*0490*/  FFMA R11, R5, R11, R16 ;  /* 0x0000000b050b7223 */ /* 0x000fe40000000010 */
[----:B------:R-:W0:Y:S01]  /*04a0*/  LDS.64 R4, [R14+0x300] ;  /* 0x000300000e047984 */ /* 0x000e220000000a00 */
[----:B--2---:R-:W-:Y:S01]  /*04b0*/  FFMA R15, R8, R6, R15 ;  /* 0x00000006080f7223 */ /* 0x004fe2000000000f */
[----:B------:R-:W-:Y:S02]  /*04c0*/  FFMA R6, R6, R9, R11 ;  /* 0x0000000906067223 */ /* 0x000fe4000000000b */
[----:B------:R-:W1:Y:S01]  /*04d0*/  LDS.128 R8, [R29+UR6+0x10] ;  /* 0x000010061d087984 */ /* 0x000e620008000c00 */
[----:B0-----:R-:W-:Y:S01]  /*04e0*/  FFMA R15, R4, R7, R15 ;  /* 0x00000007040f7223 */ /* 0x001fe2000000000f */
[----:B------:R-:W-:-:S02]  /*04f0*/  FFMA R16, R7, R5, R6 ;  /* 0x0000000507107223 */ /* 0x000fc40000000006 */
[----:B------:R-:W0:Y:S01]  /*0500*/  LDS.64 R6, [R14+0x500] ;  /* 0x000500000e067984 */ /* 0x000e220000000a00 */
[C---:B-1----:R-:W-:Y:S01]  /*0510*/  FFMA R15, R8.reuse, R12, R15 ;  /* 0x0000000c080f7223 */ /* 0x042fe2000000000f */
[----:B------:R-:W-:Y:S02]  /*0520*/  FFMA R16, R8, R13, R16 ;  /* 0x0000000d08107223 */ /* 0x000fe40000000010 */
[----:B------:R-:W1:Y:S04]  /*0530*/  LDS.64 R4, [R14+0x600] ;  /* 0x000600000e047984 */ /* 0x000e680000000a00 */
[----:B------:R-:W-:Y:S01]  /*0540*/  LDS.64 R12, [R14+0x800] ;  /* 0x000800000e0c7984 */ /* 0x000fe20000000a00 */
[----:B0-----:R-:W-:Y:S01]  /*0550*/  FFMA R15, R6, R9, R15 ;  /* 0x00000009060f7223 */ /* 0x001fe2000000000f */
[----:B------:R-:W-:-:S02]  /*0560*/  FFMA R7, R9, R7, R16 ;  /* 0x0000000709077223 */ /* 0x000fc40000000010 */
[----:B------:R-:W0:Y:S01]  /*0570*/  LDS.64 R8, [R14+0x700] ;  /* 0x000700000e087984 */ /* 0x000e220000000a00 */
[----:B-1----:R-:W-:Y:S01]  /*0580*/  FFMA R15, R4, R10, R15 ;  /* 0x0000000a040f7223 */ /* 0x002fe2000000000f */
[----:B------:R-:W-:Y:S02]  /*0590*/  FFMA R10, R10, R5, R7 ;  /* 0x000000050a0a7223 */ /* 0x000fe40000000007 */
[----:B------:R-:W1:Y:S01]  /*05a0*/  LDS.128 R4, [R29+UR6+0x20] ;  /* 0x000020061d047984 */ /* 0x000e620008000c00 */
[----:B0-----:R-:W-:Y:S01]  /*05b0*/  FFMA R15, R8, R11, R15 ;  /* 0x0000000b080f7223 */ /* 0x001fe2000000000f */
[----:B------:R-:W-:Y:S02]  /*05c0*/  FFMA R16, R11, R9, R10 ;  /* 0x000000090b107223 */ /* 0x000fe4000000000a */
[----:B------:R-:W0:Y:S01]  /*05d0*/  LDS.64 R10, [R14+0x900] ;  /* 0x000900000e0a7984 */ /* 0x000e220000000a00 */
[C---:B-1----:R-:W-:Y:S01]  /*05e0*/  FFMA R15, R4.reuse, R12, R15 ;  /* 0x0000000c040f7223 */ /* 0x042fe2000000000f */
[----:B------:R-:W-:-:S02]  /*05f0*/  FFMA R16, R4, R13, R16 ;  /* 0x0000000d04107223 */ /* 0x000fc40000000010 */
[----:B------:R-:W1:Y:S04]  /*0600*/  LDS.64 R8, [R14+0xa00] ;  /* 0x000a00000e087984 */ /* 0x000e680000000a00 */
[----:B------:R-:W-:Y:S01]  /*0610*/  LDS.64 R12, [R14+0xc00] ;  /* 0x000c00000e0c7984 */ /* 0x000fe20000000a00 */
[----:B0-----:R-:W-:Y:S01]  /*0620*/  FFMA R15, R10, R5, R15 ;  /* 0x000000050a0f7223 */ /* 0x001fe2000000000f */
[----:B------:R-:W-:Y:S02]  /*0630*/  FFMA R11, R5, R11, R16 ;  /* 0x0000000b050b7223 */ /* 0x000fe40000000010 */
[----:B------:R-:W0:Y:S01]  /*0640*/  LDS.64 R4, [R14+0xb00] ;  /* 0x000b00000e047984 */ /* 0x000e220000000a00 */
[----:B-1----:R-:W-:Y:S01]  /*0650*/  FFMA R15, R8, R6, R15 ;  /* 0x00000006080f7223 */ /* 0x002fe2000000000f */
[----:B------:R-:W-:-:S02]  /*0660*/  FFMA R6, R6, R9, R11 ;  /* 0x0000000906067223 */ /* 0x000fc4000000000b */
[----:B------:R-:W1:Y:S01]  /*0670*/  LDS.128 R8, [R29+UR6+0x30] ;  /* 0x000030061d087984 */ /* 0x000e620008000c00 */
[----:B0-----:R-:W-:Y:S01]  /*0680*/  FFMA R15, R4, R7, R15 ;  /* 0x00000007040f7223 */ /* 0x001fe2000000000f */
[----:B------:R-:W-:Y:S02]  /*0690*/  FFMA R16, R7, R5, R6 ;  /* 0x0000000507107223 */ /* 0x000fe40000000006 */
        /* <DEDUP_REMOVED lines=37> */
[----:B------:R-:W-:-:S04]  /*08f0*/  UIADD3 UR6, UPT, UPT, UR6, 0x80, URZ ;  /* 0x0000008006067890 */ /* 0x000fc8000fffe0ff */
[----:B------:R-:W-:Y:S01]  /*0900*/  UISETP.NE.AND UP0, UPT, UR6, 0x110, UPT ;  /* 0x000001100600788c */ /* 0x000fe2000bf05270 */
[----:B0-----:R-:W-:Y:S01]  /*0910*/  FFMA R15, R8, R11, R15 ;  /* 0x0000000b080f7223 */ /* 0x001fe2000000000f */
[----:B------:R-:W-:Y:S02]  /*0920*/  FFMA R10, R11, R9, R10 ;  /* 0x000000090b0a7223 */ /* 0x000fe4000000000a */
[----:B------:R-:W0:Y:S01]  /*0930*/  LDS.64 R8, [R14+0x1900] ;  /* 0x001900000e087984 */ /* 0x000e220000000a00 */
[C---:B-1----:R-:W-:Y:S01]  /*0940*/  FFMA R15, R4.reuse, R12, R15 ;  /* 0x0000000c040f7223 */ /* 0x042fe2000000000f */
[----:B------:R-:W-:Y:S02]  /*0950*/  FFMA R4, R4, R13, R10 ;  /* 0x0000000d04047223 */ /* 0x000fe4000000000a */
[----:B------:R-:W1:Y:S04]  /*0960*/  LDS.64 R12, [R14+0x1a00] ;  /* 0x001a00000e0c7984 */ /* 0x000e680000000a00 */
[----:B------:R2:W3:Y:S02]  /*0970*/  LDS.64 R10, [R14+0x1b00] ;  /* 0x001b00000e0a7984 */ /* 0x0004e40000000a00 */
[----:B--2---:R-:W-:Y:S01]  /*0980*/  IADD3 R14, PT, PT, R14, 0x2000, RZ ;  /* 0x000020000e0e7810 */ /* 0x004fe20007ffe0ff */
[----:B0-----:R-:W-:Y:S01]  /*0990*/  FFMA R15, R8, R5, R15 ;  /* 0x00000005080f7223 */ /* 0x001fe2000000000f */
[----:B------:R-:W-:-:S03]  /*09a0*/  FFMA R9, R5, R9, R4 ;  /* 0x0000000905097223 */ /* 0x000fc60000000004 */
[----:B-1----:R-:W-:Y:S01]  /*09b0*/  FFMA R15, R12, R6, R15 ;  /* 0x000000060c0f7223 */ /* 0x002fe2000000000f */
[----:B------:R-:W-:-:S03]  /*09c0*/  FFMA R6, R6, R13, R9 ;  /* 0x0000000d06067223 */ /* 0x000fc60000000009 */
[----:B---3--:R-:W-:Y:S01]  /*09d0*/  FFMA R13, R10, R7, R15 ;  /* 0x000000070a0d7223 */ /* 0x008fe2000000000f */
[----:B------:R-:W-:Y:S01]  /*09e0*/  FFMA R28, R7, R11, R6 ;  /* 0x0000000b071c7223 */ /* 0x000fe20000000006 */
[----:B------:R-:W-:Y:S06]  /*09f0*/  BRA.U UP0, `(.L_x_0) ;  /* 0xfffffff900507547 */ /* 0x000fec000b83ffff */
[----:B------:R-:W2:Y:S04]  /*0a00*/  LDG.E.64 R4, desc[UR8][R22.64+0x100] ;  /* 0x0001000816047981 */ /* 0x000ea8000c1e1b00 */
[----:B------:R-:W3:Y:S04]  /*0a10*/  LDG.E.64 R6, desc[UR8][R20.64+0x100] ;  /* 0x0001000814067981 */ /* 0x000ee8000c1e1b00 */
[----:B------:R-:W4:Y:S04]  /*0a20*/  LDG.E.64 R8, desc[UR8][R18.64+0xf0000] ;  /* 0x0f00000812087981 */ /* 0x000f28000c1e1b00 */
[----:B------:R-:W5:Y:S01]  /*0a30*/  LDG.E.64 R10, desc[UR8][R18.64+0xf3c00] ;  /* 0x0f3c0008120a7981 */ /* 0x000f62000c1e1b00 */
[----:B------:R-:W-:Y:S01]  /*0a40*/  IADD3 R12, PT, PT, R26, R29, RZ ;  /* 0x0000001d1a0c7210 */ /* 0x000fe20007ffe0ff */
[----:B------:R-:W-:Y:S01]  /*0a50*/  UMOV UR6, 0x10 ;  /* 0x0000001000067882 */ /* 0x000fe20000000000 */
[----:B------:R-:W-:Y:S01]  /*0a60*/  MOV R14, R2 ;  /* 0x00000002000e7202 */ /* 0x000fe20000000f00 */
[----:B--2---:R0:W-:Y:S04]  /*0a70*/  STS [R3+UR7], R4 ;  /* 0x0000000403007988 */ /* 0x0041e80008000807 */
[----:B------:R0:W-:Y:S04]  /*0a80*/  STS [R12+0x4], R5 ;  /* 0x000004050c007388 */ /* 0x0001e80000000800 */
[----:B---3--:R0:W-:Y:S04]  /*0a90*/  STS.64 [R12+0x100], R6 ;  /* 0x000100060c007388 */ /* 0x0081e80000000a00 */
[----:B----4-:R0:W-:Y:S04]  /*0aa0*/  STS.64 [R3+UR5], R8 ;  /* 0x0000000803007988 */ /* 0x0101e80008000a05 */
[----:B-----5:R0:W-:Y:S01]  /*0ab0*/  STS.64 [R3+UR5+0x100], R10 ;  /* 0x0001000a03007988 */ /* 0x0201e20008000a05 */
[----:B------:R-:W-:Y:S06]  /*0ac0*/  BAR.SYNC.DEFER_BLOCKING 0x0 ;  /* 0x0000000000007b1d */ /* 0x000fec0000010000 */
.L_x_1:
        /* <DEDUP_REMOVED lines=121> */
.L_x_2:
        /* <DEDUP_REMOVED lines=121> */
.L_x_3:
        /* <DEDUP_REMOVED lines=121> */
.L_x_4:
        /* <DEDUP_REMOVED lines=121> */
.L_x_5:
        /* <DEDUP_REMOVED lines=121> */
.L_x_6:
        /* <DEDUP_REMOVED lines=121> */
.L_x_7:
        /* <DEDUP_REMOVED lines=121> */
.L_x_8:
[----:B------:R-:W-:Y:S04]  /*3fc0*/  LDS.64 R14, [R24+-0x400] ;  /* 0xfffc0000180e7984 */ /* 0x000fe80000000a00 */
[----:B0-----:R-:W0:Y:S04]  /*3fd0*/  LDS.128 R8, [R29+UR6+-0x10] ;  /* 0xfffff0061d087984 */ /* 0x001e280008000c00 */
[----:B------:R-:W1:Y:S04]  /*3fe0*/  LDS.64 R4, [R24+-0x300] ;  /* 0xfffd000018047984 */ /* 0x000e680000000a00 */
[----:B------:R-:W2:Y:S04]  /*3ff0*/  LDS.64 R6, [R24+-0x200] ;  /* 0xfffe000018067984 */ /* 0x000ea80000000a00 */
[----:B------:R-:W-:Y:S01]  /*4000*/  LDS.64 R16, [R24+0x200] ;  /* 0x0002000018107984 */ /* 0x000fe20000000a00 */
[C---:B0-----:R-:W-:Y:S01]  /*4010*/  FFMA R13, R8.reuse, R14, R13 ;  /* 0x0000000e080d7223 */ /* 0x041fe2000000000d */
[----:B------:R-:W-:-:S02]  /*4020*/  FFMA R8, R8, R15, R28 ;  /* 0x0000000f08087223 */ /* 0x000fc4000000001c */
[----:B------:R-:W0:Y:S01]  /*4030*/  LDS.64 R14, [R24+-0x100] ;  /* 0xffff0000180e7984 */ /* 0x000e220000000a00 */
[----:B-1----:R-:W-:Y:S01]  /*4040*/  FFMA R13, R4, R9, R13 ;  /* 0x00000009040d7223 */ /* 0x002fe2000000000d */
[----:B------:R-:W-:Y:S02]  /*4050*/  FFMA R5, R9, R5, R8 ;  /* 0x0000000509057223 */ /* 0x000fe40000000008 */
[----:B------:R-:W-:Y:S01]  /*4060*/  LDS.64 R8, [R24] ;  /* 0x0000000018087984 */ /* 0x000fe20000000a00 */
[----:B--2---:R-:W-:Y:S01]  /*4070*/  FFMA R13, R6, R10, R13 ;  /* 0x0000000a060d7223 */ /* 0x004fe2000000000d */
[----:B------:R-:W-:Y:S02]  /*4080*/  FFMA R10, R10, R7, R5 ;  /* 0x000000070a0a7223 */ /* 0x000fe40000000005 */
[----:B------:R-:W1:Y:S01]  /*4090*/  LDS.128 R4, [R29+UR6] ;  /* 0x000000061d047984 */ /* 0x000e620008000c00 */
[----:B0-----:R-:W-:Y:S01]  /*40a0*/  FFMA R13, R14, R11, R13 ;  /* 0x0000000b0e0d7223 */ /* 0x001fe2000000000d */
[----:B------:R-:W-:-:S02]  /*40b0*/  FFMA R14, R11, R15, R10 ;  /* 0x0000000f0b0e7223 */ /* 0x000fc4000000000a */
[----:B------:R-:W0:Y:S01]  /*40c0*/  LDS.64 R10, [R24+0x100] ;  /* 0x00010000180a7984 */ /* 0x000e220000000a00 */
[C---:B-1----:R-:W-:Y:S01]  /*40d0*/  FFMA R13, R4.reuse, R8, R13 ;  /* 0x00000008040d7223 */ /* 0x042fe2000000000d */
[----:B------:R-:W-:Y:S02]  /*40e0*/  FFMA R4, R4, R9, R14 ;  /* 0x0000000904047223 */ /* 0x000fe4000000000e */
[----:B------:R-:W1:Y:S01]  /*40f0*/  LDS.64 R14, [R24+0x300] ;  /* 0x00030000180e7984 */ /* 0x000e620000000a00 */
[----:B0-----:R-:W-:Y:S01]  /*4100*/  FFMA R13, R10, R5, R13 ;  /* 0x000000050a0d7223 */ /* 0x001fe2000000000d */
[----:B------:R-:W-:Y:S02]  /*4110*/  FFMA R11, R5, R11, R4 ;  /* 0x0000000b050b7223 */ /* 0x000fe40000000004 */
[----:B------:R-:W-:Y:S01]  /*4120*/  LDS.64 R4, [R24+0x400] ;  /* 0x0004000018047984 */ /* 0x000fe20000000a00 */
[----:B------:R-:W-:Y:S01]  /*4130*/  FFMA R13, R16, R6, R13 ;  /* 0x00000006100d7223 */ /* 0x000fe2000000000d */
[----:B------:R-:W-:-:S02]  /*4140*/  FFMA R6, R6, R17, R11 ;  /* 0x0000001106067223 */ /* 0x000fc4000000000b */
[----:B------:R-:W0:Y:S01]  /*4150*/  LDS.128 R8, [R29+UR6+0x10] ;  /* 0x000010061d087984 */ /* 0x000e220008000c00 */
[----:B-1----:R-:W-:Y:S01]  /*4160*/  FFMA R13, R14, R7, R13 ;  /* 0x000000070e0d7223 */ /* 0x002fe2000000000d */
[----:B------:R-:W-:Y:S02]  /*4170*/  FFMA R14, R7, R15, R6 ;  /* 0x0000000f070e7223 */ /* 0x000fe40000000006 */
[----:B------:R-:W1:Y:S04]  /*4180*/  LDS.64 R6, [R24+0x500] ;  /* 0x0005000018067984 */ /* 0x000e680000000a00 */
[----:B------:R-:W2:Y:S01]  /*4190*/  LDS.64 R16, [R24+0x600] ;  /* 0x0006000018107984 */ /* 0x000ea20000000a00 */
[C---:B0-----:R-:W-:Y:S01]  /*41a0*/  FFMA R13, R8.reuse, R4, R13 ;  /* 0x00000004080d7223 */ /* 0x041fe2000000000d */
[----:B------:R-:W-:-:S02]  /*41b0*/  FFMA R8, R8, R5, R14 ;  /* 0x0000000508087223 */ /* 0x000fc4000000000e */
[----:B------:R-:W0:Y:S01]  /*41c0*/  LDS.64 R14, [R24+0x700] ;  /* 0x00070000180e7984 */ /* 0x000e220000000a00 */
[----:B-1----:R-:W-:Y:S01]  /*41d0*/  FFMA R13, R6, R9, R13 ;  /* 0x00000009060d7223 */ /* 0x002fe2000000000d */
[----:B------:R-:W-:Y:S02]  /*41e0*/  FFMA R7, R9, R7, R8 ;  /* 0x0000000709077223 */ /* 0x000fe40000000008 */
[----:B------:R-:W-:Y:S01]  /*41f0*/  LDS.64 R8, [R24+0x800] ;  /* 0x0008000018087984 */ /* 0x000fe20000000a00 */
[----:B--2---:R-:W-:Y:S01]  /*4200*/  FFMA R13, R16, R10, R13 ;  /* 0x0000000a100d7223 */ /* 0x004fe2000000000d */
[----:B------:R-:W-:Y:S02]  /*4210*/  FFMA R10, R10, R17, R7 ;  /* 0x000000110a0a7223 */ /* 0x000fe40000000007 */
[----:B------:R-:W1:Y:S04]  /*4220*/  LDS.128 R4, [R29+UR6+0x20] ;  /* 0x000020061d047984 */ /* 0x000e680008000c00 */
[----:B------:R-:W-:Y:S01]  /*4230*/  LDS.64 R16, [R24+0xa00] ;  /* 0x000a000018107984 */ /* 0x000fe20000000a00 */
        /* <DEDUP_REMOVED lines=43> */
[----:B------:R-:W-:-:S03]  /*44f0*/  FFMA R8, R8, R5, R16 ;  /* 0x0000000508087223 */ /* 0x000fc60000000010 */
[----:B-1----:R-:W-:Y:S01]  /*4500*/  FFMA R13, R14, R9, R13 ;  /* 0x000000090e0d7223 */ /* 0x002fe2000000000d */
[----:B------:R-:W-:Y:S02]  /*4510*/  FFMA R15, R9, R15, R8 ;  /* 0x0000000f090f7223 */ /* 0x000fe40000000008 */
[----:B------:R-:W0:Y:S01]  /*4520*/  LDS.64 R8, [R24+0x1700] ;  /* 0x0017000018087984 */ /* 0x000e220000000a00 */
[----:B--2---:R-:W-:Y:S01]  /*4530*/  FFMA R13, R6, R10, R13 ;  /* 0x0000000a060d7223 */ /* 0x004fe2000000000d */
[----:B------:R-:W-:Y:S02]  /*4540*/  FFMA R10, R10, R7, R15 ;  /* 0x000000070a0a7223 */ /* 0x000fe4000000000f */
[----:B------:R-:W-:Y:S04]  /*4550*/  LDS.64 R14, [R24+0x1800] ;  /* 0x00180000180e7984 */ /* 0x000fe80000000a00 */
[----:B------:R-:W1:Y:S01]  /*4560*/  LDS.128 R4, [R29+UR6+0x60] ;  /* 0x000060061d047984 */ /* 0x000e620008000c00 */
[----:B------:R-:W-:-:S04]  /*4570*/  UIADD3 UR6, UPT, UPT, UR6, 0x80, URZ ;  /* 0x0000008006067890 */ /* 0x000fc8000fffe0ff */
[----:B------:R-:W-:Y:S01]  /*4580*/  UISETP.NE.AND UP0, UPT, UR6, 0x110, UPT ;  /* 0x000001100600788c */ /* 0x000fe2000bf05270 */
[----:B0-----:R-:W-:Y:S01]  /*4590*/  FFMA R13, R8, R11, R13 ;  /* 0x0000000b080d7223 */ /* 0x001fe2000000000d */
[----:B------:R-:W-:Y:S02]  /*45a0*/  FFMA R16, R11, R9, R10 ;  /* 0x000000090b107223 */ /* 0x000fe4000000000a */
[----:B------:R-:W0:Y:S04]  /*45b0*/  LDS.64 R10, [R24+0x1900] ;  /* 0x00190000180a7984 */ /* 0x000e280000000a00 */
[----:B------:R-:W2:Y:S01]  /*45c0*/  LDS.64 R8, [R24+0x1a00] ;  /* 0x001a000018087984 */ /* 0x000ea20000000a00 */
[C---:B-1----:R-:W-:Y:S01]  /*45d0*/  FFMA R13, R4.reuse, R14, R13 ;  /* 0x0000000e040d7223 */ /* 0x042fe2000000000d */
[----:B------:R-:W-:-:S02]  /*45e0*/  FFMA R16, R4, R15, R16 ;  /* 0x0000000f04107223 */ /* 0x000fc40000000010 */
[----:B------:R1:W3:Y:S02]  /*45f0*/  LDS.64 R14, [R24+0x1b00] ;  /* 0x001b0000180e7984 */ /* 0x0002e40000000a00 */
[----:B-1----:R-:W-:Y:S01]  /*4600*/  IADD3 R24, PT, PT, R24, 0x2000, RZ ;  /* 0x0000200018187810 */ /* 0x002fe20007ffe0ff */
[----:B0-----:R-:W-:Y:S01]  /*4610*/  FFMA R13, R10, R5, R13 ;  /* 0x000000050a0d7223 */ /* 0x001fe2000000000d */
[----:B------:R-:W-:-:S03]  /*4620*/  FFMA R11, R5, R11, R16 ;  /* 0x0000000b050b7223 */ /* 0x000fc60000000010 */
[----:B--2---:R-:W-:Y:S01]  /*4630*/  FFMA R13, R8, R6, R13 ;  /* 0x00000006080d7223 */ /* 0x004fe2000000000d */
[----:B------:R-:W-:-:S03]  /*4640*/  FFMA R6, R6, R9, R11 ;  /* 0x0000000906067223 */ /* 0x000fc6000000000b */
[----:B---3--:R-:W-:Y:S01]  /*4650*/  FFMA R13, R14, R7, R13 ;  /* 0x000000070e0d7223 */ /* 0x008fe2000000000d */
[----:B------:R-:W-:Y:S01]  /*4660*/  FFMA R28, R7, R15, R6 ;  /* 0x0000000f071c7223 */ /* 0x000fe20000000006 */
[----:B------:R-:W-:Y:S06]  /*4670*/  BRA.U UP0, `(.L_x_8) ;  /* 0xfffffff900507547 */ /* 0x000fec000b83ffff */
[----:B------:R-:W-:Y:S01]  /*4680*/  IADD3 R16, P0, PT, R18, 0x1000000, RZ ;  /* 0x0100000012107810 */ /* 0x000fe20007f1e0ff */
[----:B------:R-:W2:Y:S03]  /*4690*/  LDG.E.64 R4, desc[UR8][R22.64+0x900] ;  /* 0x0009000816047981 */ /* 0x000ea6000c1e1b00 */
[----:B------:R-:W-:Y:S01]  /*46a0*/  IADD3.X R17, PT, PT, RZ, R19, RZ, P0, !PT ;  /* 0x00000013ff117210 */ /* 0x000fe200007fe4ff */
[----:B------:R-:W3:Y:S04]  /*46b0*/  LDG.E.64 R6, desc[UR8][R20.64+0x900] ;  /* 0x0009000814067981 */ /* 0x000ee8000c1e1b00 */
[----:B------:R-:W4:Y:S04]  /*46c0*/  LDG.E.64 R8, desc[UR8][R16.64+-0x790000] ;  /* 0x8700000810087981 */ /* 0x000f28000c1e1b00 */
[----:B------:R-:W5:Y:S01]  /*46d0*/  LDG.E.64 R10, desc[UR8][R16.64+-0x78c400] ;  /* 0x873c0008100a7981 */ /* 0x000f62000c1e1b00 */
[----:B------:R-:W-:Y:S01]  /*46e0*/  MOV R24, R2 ;  /* 0x0000000200187202 */ /* 0x000fe20000000f00 */
[----:B------:R-:W-:-:S02]  /*46f0*/  UMOV UR6, 0x10 ;  /* 0x0000001000067882 */ /* 0x000fc40000000000 */
[----:B--2---:R0:W-:Y:S04]  /*4700*/  STS [R3+UR7], R4 ;  /* 0x0000000403007988 */ /* 0x0041e80008000807 */
[----:B------:R0:W-:Y:S04]  /*4710*/  STS [R12+0x4], R5 ;  /* 0x000004050c007388 */ /* 0x0001e80000000800 */
[----:B---3--:R0:W-:Y:S04]  /*4720*/  STS.64 [R12+0x100], R6 ;  /* 0x000100060c007388 */ /* 0x0081e80000000a00 */
[----:B----4-:R0:W-:Y:S04]  /*4730*/  STS.64 [R3+UR5], R8 ;  /* 0x0000000803007988 */ /* 0x0101e80008000a05 */
[----:B-----5:R0:W-:Y:S01]  /*4740*/  STS.64 [R3+UR5+0x100], R10 ;  /* 0x0001000a03007988 */ /* 0x0201e20008000a05 */
[----:B------:R-:W-:Y:S06]  /*4750*/  BAR.SYNC.DEFER_BLOCKING 0x0 ;  /* 0x0000000000007b1d */ /* 0x000fec0000010000 */
.L_x_9:
[----:B0-----:R-:W-:Y:S04]  /*4760*/  LDS.64 R6, [R24+-0x400] ;  /* 0xfffc000018067984 */ /* 0x001fe80000000a00 */
[----:B------:R-:W0:Y:S04]  /*4770*/  LDS.128 R8, [R29+UR6+-0x10] ;  /* 0xfffff0061d087984 */ /* 0x000e280008000c00 */
[----:B------:R-:W1:Y:S04]  /*4780*/  LDS.64 R4, [R24+-0x300] ;  /* 0xfffd000018047984 */ /* 0x000e680000000a00 */
[----:B------:R-:W-:Y:S01]  /*4790*/  LDS.64 R14, [R24+-0x100] ;  /* 0xffff0000180e7984 */ /* 0x000fe20000000a00 */
[C---:B0-----:R-:W-:Y:S01]  /*47a0*/  FFMA R13, R8.reuse, R6, R13 ;  /* 0x00000006080d7223 */ /* 0x041fe2000000000d */
[----:B------:R-:W-:-:S02]  /*47b0*/  FFMA R8, R8, R7, R28 ;  /* 0x0000000708087223 */ /* 0x000fc4000000001c */
[----:B------:R-:W0:Y:S01]  /*47c0*/  LDS.64 R6, [R24+-0x200] ;  /* 0xfffe000018067984 */ /* 0x000e220000000a00 */
[----:B-1----:R-:W-:Y:S01]  /*47d0*/  FFMA R13, R4, R9, R13 ;  /* 0x00000009040d7223 */ /* 0x002fe2000000000d */
[----:B------:R-:W-:Y:S02]  /*47e0*/  FFMA R5, R9, R5, R8 ;  /* 0x0000000509057223 */ /* 0x000fe40000000008 */
[----:B------:R-:W-:Y:S01]  /*47f0*/  LDS.64 R8, [R24] ;  /* 0x0000000018087984 */ /* 0x000fe20000000a00 */
[----:B0-----:R-:W-:Y:S01]  /*4800*/  FFMA R13, R6, R10, R13 ;  /* 0x0000000a060d7223 */ /* 0x001fe2000000000d */
[----:B------:R-:W-:Y:S02]  /*4810*/  FFMA R10, R10, R7, R5 ;  /* 0x000000070a0a7223 */ /* 0x000fe40000000005 */
[----:B------:R-:W0:Y:S01]  /*4820*/  LDS.128 R4, [R29+UR6] ;  /* 0x000000061d047984 */ /* 0x000e220008000c00 */
[----:B------:R-:W-:Y:S01]  /*4830*/  FFMA R13, R14, R11, R13 ;  /* 0x0000000b0e0d7223 */ /* 0x000fe2000000000d */
[----:B------:R-:W-:-:S02]  /*4840*/  FFMA R14, R11, R15, R10 ;  /* 0x0000000f0b0e7223 */ /* 0x000fc4000000000a */
[----:B------:R-:W1:Y:S01]  /*4850*/  LDS.64 R10, [R24+0x100] ;  /* 0x00010000180a7984 */ /* 0x000e620000000a00 */
[C---:B0-----:R-:W-:Y:S01]  /*4860*/  FFMA R13, R4.reuse, R8, R13 ;  /* 0x00000008040d7223 */ /* 0x041fe2000000000d */
[----:B------:R-:W-:Y:S02]  /*4870*/  FFMA R4, R4, R9, R14 ;  /* 0x0000000904047223 */ /* 0x000fe4000000000e */
[----:B------:R-:W0:Y:S01]  /*4880*/  LDS.64 R8, [R24+0x200] ;  /* 0x0002000018087984 */ /* 0x000e220000000a00 */
[----:B-1----:R-:W-:Y:S01]  /*4890*/  FFMA R13, R10, R5, R13 ;  /* 0x000000050a0d7223 */ /* 0x002fe2000000000d */
[----:B------:R-:W-:Y:S02]  /*48a0*/  FFMA R11, R5, R11, R4 ;  /* 0x0000000b050b7223 */ /* 0x000fe40000000004 */
[----:B------:R-:W1:Y:S04]  /*48b0*/  LDS.64 R14, [R24+0x300] ;  /* 0x00030000180e7984 */ /* 0x000e680000000a00 */
[----:B------:R-:W-:Y:S01]  /*48c0*/  LDS.64 R4, [R24+0x400] ;  /* 0x0004000018047984 */ /* 0x000fe20000000a00 */
[----:B0-----:R-:W-:Y:S01]  /*48d0*/  FFMA R13, R8, R6, R13 ;  /* 0x00000006080d7223 */ /* 0x001fe2000000000d */
[----:B------:R-:W-:-:S02]  /*48e0*/  FFMA R6, R6, R9, R11 ;  /* 0x0000000906067223 */ /* 0x000fc4000000000b */
[----:B------:R-:W0:Y:S01]  /*48f0*/  LDS.128 R8, [R29+UR6+0x10] ;  /* 0x000010061d087984 */ /* 0x000e220008000c00 */
[----:B-1----:R-:W-:Y:S01]  /*4900*/  FFMA R13, R14, R7, R13 ;  /* 0x000000070e0d7223 */ /* 0x002fe2000000000d */
[----:B------:R-:W-:Y:S02]  /*4910*/  FFMA R14, R7, R15, R6 ;  /* 0x0000000f070e7223 */ /* 0x000fe40000000006 */
[----:B------:R-:W1:Y:S01]  /*4920*/  LDS.64 R6, [R24+0x500] ;  /* 0x0005000018067984 */ /* 0x000e620000000a00 */
[C---:B0-----:R-:W-:Y:S01]  /*4930*/  FFMA R13, R8.reuse, R4, R13 ;  /* 0x00000004080d7223 */ /* 0x041fe2000000000d */
[----:B------:R-:W-:Y:S02]  /*4940*/  FFMA R8, R8, R5, R14 ;  /* 0x0000000508087223 */ /* 0x000fe4000000000e */
[----:B------:R-:W0:Y:S01]  /*4950*/  LDS.64 R4, [R24+0x600] ;  /* 0x0006000018047984 */ /* 0x000e220000000a00 */
[----:B-1----:R-:W-:Y:S01]  /*4960*/  FFMA R13, R6, R9, R13 ;  /* 0x00000009060d7223 */ /* 0x002fe2000000000d */
[----:B------:R-:W-:-:S02]  /*4970*/  FFMA R7, R9, R7, R8 ;  /* 0x0000000709077223 */ /* 0x000fc40000000008 */
[----:B------:R-:W1:Y:S04]  /*4980*/  LDS.64 R14, [R24+0x700] ;  /* 0x00070000180e7984 */ /* 0x000e680000000a00 */
[----:B------:R-:W-:Y:S01]  /*4990*/  LDS.64 R8, [R24+0x800] ;  /* 0x0008000018087984 */ /* 0x000fe20000000a00 */
[----:B0-----:R-:W-:Y:S01]  /*49a0*/  FFMA R13, R4, R10, R13 ;  /* 0x0000000a040d7223 */ /* 0x001fe2000000000d */
[----:B------:R-:W-:Y:S02]  /*49b0*/  FFMA R10, R10, R5, R7 ;  /* 0x000000050a0a7223 */ /* 0x000fe40000000007 */
[----:B------:R-:W0:Y:S01]  /*49c0*/  LDS.128 R4, [R29+UR6+0x20] ;  /* 0x000020061d047984 */ /* 0x000e220008000c00 */
[----:B-1----:R-:W-:Y:S01]  /*49d0*/  FFMA R13, R14, R11, R13 ;  /* 0x0000000b0e0d7223 */ /* 0x002fe2000000000d */
        /* <DEDUP_REMOVED lines=52> */
[----:B------:R-:W-:Y:S01]  /*4d20*/  FFMA R14, R11, R15, R10 ;  /* 0x0000000f0b0e7223 */ /* 0x000fe2000000000a */
[----:B------:R-:W-:Y:S01]  /*4d30*/  UIADD3 UR6, UPT, UPT, UR6, 0x80, URZ ;  /* 0x0000008006067890 */ /* 0x000fe2000fffe0ff */
[----:B------:R-:W1:Y:S03]  /*4d40*/  LDS.64 R10, [R24+0x1900] ;  /* 0x00190000180a7984 */ /* 0x000e660000000a00 */
[----:B------:R-:W-:Y:S01]  /*4d50*/  UISETP.NE.AND UP0, UPT, UR6, 0x110, UPT ;  /* 0x000001100600788c */ /* 0x000fe2000bf05270 */
[C---:B0-----:R-:W-:Y:S01]  /*4d60*/  FFMA R13, R4.reuse, R8, R13 ;  /* 0x00000008040d7223 */ /* 0x041fe2000000000d */
[----:B------:R-:W-:-:S02]  /*4d70*/  FFMA R4, R4, R9, R14 ;  /* 0x0000000904047223 */ /* 0x000fc4000000000e */
[----:B------:R-:W0:Y:S01]  /*4d80*/  LDS.64 R8, [R24+0x1a00] ;  /* 0x001a000018087984 */ /* 0x000e220000000a00 */
[----:B-1----:R-:W-:Y:S01]  /*4d90*/  FFMA R13, R10, R5, R13 ;  /* 0x000000050a0d7223 */ /* 0x002fe2000000000d */
[----:B------:R-:W-:Y:S02]  /*4da0*/  FFMA R11, R5, R11, R4 ;  /* 0x0000000b050b7223 */ /* 0x000fe40000000004 */
[----:B------:R1:W2:Y:S02]  /*4db0*/  LDS.64 R14, [R24+0x1b00] ;  /* 0x001b0000180e7984 */ /* 0x0002a40000000a00 */
[----:B-1----:R-:W-:Y:S01]  /*4dc0*/  IADD3 R24, PT, PT, R24, 0x2000, RZ ;  /* 0x0000200018187810 */ /* 0x002fe20007ffe0ff */
[----:B0-----:R-:W-:Y:S01]  /*4dd0*/  FFMA R13, R8, R6, R13 ;  /* 0x00000006080d7223 */ /* 0x001fe2000000000d */
[----:B------:R-:W-:-:S03]  /*4de0*/  FFMA R6, R6, R9, R11 ;  /* 0x0000000906067223 */ /* 0x000fc6000000000b */
[----:B--2---:R-:W-:Y:S01]  /*4df0*/  FFMA R13, R14, R7, R13 ;  /* 0x000000070e0d7223 */ /* 0x004fe2000000000d */
[----:B------:R-:W-:Y:S01]  /*4e00*/  FFMA R28, R7, R15, R6 ;  /* 0x0000000f071c7223 */ /* 0x000fe20000000006 */
[----:B------:R-:W-:Y:S06]  /*4e10*/  BRA.U UP0, `(.L_x_9) ;  /* 0xfffffff900507547 */ /* 0x000fec000b83ffff */
[----:B------:R-:W2:Y:S04]  /*4e20*/  LDG.E.64 R4, desc[UR8][R22.64+0xa00] ;  /* 0x000a000816047981 */ /* 0x000ea8000c1e1b00 */
        /* <DEDUP_REMOVED lines=11> */
.L_x_10:
        /* <DEDUP_REMOVED lines=120> */
.L_x_11:
        /* <DEDUP_REMOVED lines=120> */
.L_x_12:
        /* <DEDUP_REMOVED lines=120> */
.L_x_13:
        /* <DEDUP_REMOVED lines=120> */
.L_x_14:
        /* <DEDUP_REMOVED lines=120> */
.L_x_15:
        /* <DEDUP_REMOVED lines=120> */
.L_x_16:
        /* <DEDUP_REMOVED lines=120> */
.L_x_17:
        /* <DEDUP_REMOVED lines=120> */
.L_x_18:
        /* <DEDUP_REMOVED lines=120> */
.L_x_19:
        /* <DEDUP_REMOVED lines=120> */
.L_x_20:
        /* <DEDUP_REMOVED lines=120> */
.L_x_21:
        /* <DEDUP_REMOVED lines=120> */
.L_x_22:
        /* <DEDUP_REMOVED lines=120> */
.L_x_23:
        /* <DEDUP_REMOVED lines=120> */
.L_x_24:
        /* <DEDUP_REMOVED lines=120> */
.L_x_25:
        /* <DEDUP_REMOVED lines=122> */
.L_x_26:
        /* <DEDUP_REMOVED lines=120> */
.L_x_27:
        /* <DEDUP_REMOVED lines=120> */
.L_x_28:
        /* <DEDUP_REMOVED lines=120> */
.L_x_29:
        /* <DEDUP_REMOVED lines=120> */
.L_x_30:
        /* <DEDUP_REMOVED lines=120> */
.L_x_31:
        /* <DEDUP_REMOVED lines=120> */
.L_x_32:
        /* <DEDUP_REMOVED lines=120> */
.L_x_33:
        /* <DEDUP_REMOVED lines=120> */
.L_x_34:
        /* <DEDUP_REMOVED lines=120> */
.L_x_35:
        /* <DEDUP_REMOVED lines=120> */
.L_x_36:
        /* <DEDUP_REMOVED lines=120> */
.L_x_37:
        /* <DEDUP_REMOVED lines=120> */
.L_x_38:
        /* <DEDUP_REMOVED lines=120> */
.L_x_39:
        /* <DEDUP_REMOVED lines=120> */
.L_x_40:
        /* <DEDUP_REMOVED lines=120> */
.L_x_41:
        /* <DEDUP_REMOVED lines=120> */
.L_x_42:
        /* <DEDUP_REMOVED lines=114> */
[----:B------:R-:W-:-:S03]  /*14620*/  UMOV UR6, 0x10 ;  /* 0x0000001000067882 */ /* 0x000fc60000000000 */
[----:B--2---:R0:W-:Y:S04]  /*14630*/  STS [R3+UR7], R4 ;  /* 0x0000000403007988 */ /* 0x0041e80008000807 */
[----:B------:R0:W-:Y:S04]  /*14640*/  STS [R12+0x4], R5 ;  /* 0x000004050c007388 */ /* 0x0001e80000000800 */
[----:B---3--:R0:W-:Y:S04]  /*14650*/  STS.64 [R12+0x100], R6 ;  /* 0x000100060c007388 */ /* 0x0081e80000000a00 */
[----:B----4-:R0:W-:Y:S04]  /*14660*/  STS.64 [R3+UR5], R8 ;  /* 0x0000000803007988 */ /* 0x0101e80008000a05 */
[----:B-----5:R0:W-:Y:S01]  /*14670*/  STS.64 [R3+UR5+0x100], R10 ;  /* 0x0001000a03007988 */ /* 0x0201e20008000a05 */
[----:B------:R-:W-:Y:S06]  /*14680*/  BAR.SYNC.DEFER_BLOCKING 0x0 ;  /* 0x0000000000007b1d */ /* 0x000fec0000010000 */
.L_x_43:
[----:B0-----:R-:W-:Y:S04]  /*14690*/  LDS.64 R4, [R2+-0x400] ;  /* 0xfffc000002047984 */ /* 0x001fe80000000a00 */
[----:B------:R-:W0:Y:S04]  /*146a0*/  LDS.128 R8, [R29+UR6+-0x10] ;  /* 0xfffff0061d087984 */ /* 0x000e280008000c00 */
[----:B------:R-:W1:Y:S04]  /*146b0*/  LDS.64 R6, [R2+-0x300] ;  /* 0xfffd000002067984 */ /* 0x000e680000000a00 */
[----:B------:R-:W2:Y:S04]  /*146c0*/  LDS.64 R16, [R2+-0x200] ;  /* 0xfffe000002107984 */ /* 0x000ea80000000a00 */
[----:B------:R-:W3:Y:S04]  /*146d0*/  LDS.64 R14, [R2+-0x100] ;  /* 0xffff0000020e7984 */ /* 0x000ee80000000a00 */
[----:B------:R-:W-:Y:S01]  /*146e0*/  LDS.64 R18, [R2] ;  /* 0x0000000002127984 */ /* 0x000fe20000000a00 */
[C---:B0-----:R-:W-:Y:S01]  /*146f0*/  FFMA R13, R8.reuse, R4, R13 ;  /* 0x00000004080d7223 */ /* 0x041fe2000000000d */
[----:B------:R-:W-:-:S03]  /*14700*/  FFMA R8, R8, R5, R28 ;  /* 0x0000000508087223 */ /* 0x000fc6000000001c */
[----:B-1----:R-:W-:Y:S01]  /*14710*/  FFMA R13, R6, R9, R13 ;  /* 0x00000009060d7223 */ /* 0x002fe2000000000d */
[----:B------:R-:W-:Y:S02]  /*14720*/  FFMA R9, R9, R7, R8 ;  /* 0x0000000709097223 */ /* 0x000fe40000000008 */
[----:B------:R-:W0:Y:S01]  /*14730*/  LDS.128 R4, [R29+UR6] ;  /* 0x000000061d047984 */ /* 0x000e220008000c00 */
[----:B--2---:R-:W-:Y:S01]  /*14740*/  FFMA R13, R16, R10, R13 ;  /* 0x0000000a100d7223 */ /* 0x004fe2000000000d */
[----:B------:R-:W-:Y:S02]  /*14750*/  FFMA R10, R10, R17, R9 ;  /* 0x000000110a0a7223 */ /* 0x000fe40000000009 */
[----:B------:R-:W1:Y:S01]  /*14760*/  LDS.64 R8, [R2+0x100] ;  /* 0x0001000002087984 */ /* 0x000e620000000a00 */
[----:B---3--:R-:W-:Y:S01]  /*14770*/  FFMA R13, R14, R11, R13 ;  /* 0x0000000b0e0d7223 */ /* 0x008fe2000000000d */
[----:B------:R-:W-:Y:S02]  /*14780*/  FFMA R10, R11, R15, R10 ;  /* 0x0000000f0b0a7223 */ /* 0x000fe4000000000a */
[----:B------:R-:W2:Y:S04]  /*14790*/  LDS.64 R16, [R2+0x200] ;  /* 0x0002000002107984 */ /* 0x000ea80000000a00 */
[----:B------:R-:W3:Y:S01]  /*147a0*/  LDS.64 R14, [R2+0x300] ;  /* 0x00030000020e7984 */ /* 0x000ee20000000a00 */
[C---:B0-----:R-:W-:Y:S01]  /*147b0*/  FFMA R13, R4.reuse, R18, R13 ;  /* 0x00000012040d7223 */ /* 0x041fe2000000000d */
[----:B------:R-:W-:-:S02]  /*147c0*/  FFMA R10, R4, R19, R10 ;  /* 0x00000013040a7223 */ /* 0x000fc4000000000a */
[----:B------:R-:W-:Y:S01]  /*147d0*/  LDS.64 R18, [R2+0x400] ;  /* 0x0004000002127984 */ /* 0x000fe20000000a00 */
[----:B-1----:R-:W-:Y:S01]  /*147e0*/  FFMA R13, R8, R5, R13 ;  /* 0x00000005080d7223 */ /* 0x002fe2000000000d */
[----:B------:R-:W-:Y:S02]  /*147f0*/  FFMA R5, R5, R9, R10 ;  /* 0x0000000905057223 */ /* 0x000fe4000000000a */
[----:B------:R-:W0:Y:S01]  /*14800*/  LDS.128 R8, [R29+UR6+0x10] ;  /* 0x000010061d087984 */ /* 0x000e220008000c00 */
[----:B--2---:R-:W-:Y:S01]  /*14810*/  FFMA R13, R16, R6, R13 ;  /* 0x00000006100d7223 */ /* 0x004fe2000000000d */
[----:B------:R-:W-:Y:S02]  /*14820*/  FFMA R6, R6, R17, R5 ;  /* 0x0000001106067223 */ /* 0x000fe40000000005 */
[----:B------:R-:W1:Y:S01]  /*14830*/  LDS.64 R4, [R2+0x500] ;  /* 0x0005000002047984 */ /* 0x000e620000000a00 */
[----:B---3--:R-:W-:Y:S01]  /*14840*/  FFMA R13, R14, R7, R13 ;  /* 0x000000070e0d7223 */ /* 0x008fe2000000000d */
[----:B------:R-:W-:-:S02]  /*14850*/  FFMA R6, R7, R15, R6 ;  /* 0x0000000f07067223 */ /* 0x000fc40000000006 */
[----:B------:R-:W2:Y:S04]  /*14860*/  LDS.64 R16, [R2+0x600] ;  /* 0x0006000002107984 */ /* 0x000ea80000000a00 */
[----:B------:R-:W3:Y:S01]  /*14870*/  LDS.64 R14, [R2+0x700] ;  /* 0x00070000020e7984 */ /* 0x000ee20000000a00 */
[C---:B0-----:R-:W-:Y:S01]  /*14880*/  FFMA R13, R8.reuse, R18, R13 ;  /* 0x00000012080d7223 */ /* 0x041fe2000000000d */
[----:B------:R-:W-:Y:S02]  /*14890*/  FFMA R6, R8, R19, R6 ;  /* 0x0000001308067223 */ /* 0x000fe40000000006 */
[----:B------:R-:W-:Y:S01]  /*148a0*/  LDS.64 R18, [R2+0x800] ;  /* 0x0008000002127984 */ /* 0x000fe20000000a00 */
[----:B-1----:R-:W-:Y:S01]  /*148b0*/  FFMA R13, R4, R9, R13 ;  /* 0x00000009040d7223 */ /* 0x002fe2000000000d */
[----:B------:R-:W-:-:S02]  /*148c0*/  FFMA R9, R9, R5, R6 ;  /* 0x0000000509097223 */ /* 0x000fc40000000006 */
[----:B------:R-:W0:Y:S01]  /*148d0*/  LDS.128 R4, [R29+UR6+0x20] ;  /* 0x000020061d047984 */ /* 0x000e220008000c00 */
        /* <DEDUP_REMOVED lines=8> */
[----:B------:R-:W-:-:S03]  /*14960*/  FFMA R10, R4, R19, R10 ;  /* 0x00000013040a7223 */ /* 0x000fc6000000000a */
[----:B-1----:R-:W-:Y:S01]  /*14970*/  FFMA R13, R8, R5, R13 ;  /* 0x00000005080d7223 */ /* 0x002fe2000000000d */
[----:B------:R-:W-:Y:S02]  /*14980*/  FFMA R19, R5, R9, R10 ;  /* 0x0000000905137223 */ /* 0x000fe4000000000a */
[----:B------:R-:W-:Y:S01]  /*14990*/  LDS.64 R4, [R2+0xc00] ;  /* 0x000c000002047984 */ /* 0x000fe20000000a00 */
[----:B--2---:R-:W-:Y:S01]  /*149a0*/  FFMA R13, R16, R6, R13 ;  /* 0x00000006100d7223 */ /* 0x004fe2000000000d */
[----:B------:R-:W-:Y:S02]  /*149b0*/  FFMA R6, R6, R17, R19 ;  /* 0x0000001106067223 */ /* 0x000fe40000000013 */
[----:B------:R-:W0:Y:S01]  /*149c0*/  LDS.128 R8, [R29+UR6+0x30] ;  /* 0x000030061d087984 */ /* 0x000e220008000c00 */
[----:B---3--:R-:W-:Y:S01]  /*149d0*/  FFMA R13, R14, R7, R13 ;  /* 0x000000070e0d7223 */ /* 0x008fe2000000000d */
[----:B------:R-:W-:Y:S02]  /*149e0*/  FFMA R6, R7, R15, R6 ;  /* 0x0000000f07067223 */ /* 0x000fe40000000006 */
[----:B------:R-:W1:Y:S04]  /*149f0*/  LDS.64 R16, [R2+0xd00] ;  /* 0x000d000002107984 */ /* 0x000e680000000a00 */
        /* <DEDUP_REMOVED lines=22> */
[----:B------:R-:W-:Y:S01]  /*14b60*/  LDS.64 R16, [R2+0x1400] ;  /* 0x0014000002107984 */ /* 0x000fe20000000a00 */
[----:B---3--:R-:W-:Y:S01]  /*14b70*/  FFMA R13, R14, R7, R13 ;  /* 0x000000070e0d7223 */ /* 0x008fe2000000000d */
[----:B------:R-:W-:Y:S02]  /*14b80*/  FFMA R6, R7, R15, R6 ;  /* 0x0000000f07067223 */ /* 0x000fe40000000006 */
[----:B------:R-:W0:Y:S04]  /*14b90*/  LDS.128 R8, [R29+UR6+0x50] ;  /* 0x000050061d087984 */ /* 0x000e280008000c00 */
[----:B------:R-:W1:Y:S01]  /*14ba0*/  LDS.64 R14, [R2+0x1600] ;  /* 0x00160000020e7984 */ /* 0x000e620000000a00 */
[C---:B0-----:R-:W-:Y:S01]  /*14bb0*/  FFMA R7, R8.reuse, R16, R13 ;  /* 0x0000001008077223 */ /* 0x041fe2000000000d */
[----:B------:R-:W-:-:S02]  /*14bc0*/  FFMA R8, R8, R17, R6 ;  /* 0x0000001108087223 */ /* 0x000fc40000000006 */
[----:B------:R-:W0:Y:S01]  /*14bd0*/  LDS.64 R16, [R2+0x1700] ;  /* 0x0017000002107984 */ /* 0x000e220000000a00 */
[----:B------:R-:W-:Y:S01]  /*14be0*/  FFMA R7, R4, R9, R7 ;  /* 0x0000000904077223 */ /* 0x000fe20000000007 */
[----:B------:R-:W-:Y:S02]  /*14bf0*/  FFMA R13, R9, R5, R8 ;  /* 0x00000005090d7223 */ /* 0x000fe40000000008 */
[----:B------:R-:W-:Y:S01]  /*14c00*/  LDS.64 R8, [R2+0x1800] ;  /* 0x0018000002087984 */ /* 0x000fe20000000a00 */
[----:B-1----:R-:W-:Y:S01]  /*14c10*/  FFMA R19, R14, R10, R7 ;  /* 0x0000000a0e137223 */ /* 0x002fe20000000007 */
[----:B------:R-:W-:Y:S02]  /*14c20*/  FFMA R10, R10, R15, R13 ;  /* 0x0000000f0a0a7223 */ /* 0x000fe4000000000d */
[----:B------:R-:W1:Y:S01]  /*14c30*/  LDS.128 R4, [R29+UR6+0x60] ;  /* 0x000060061d047984 */ /* 0x000e620008000c00 */
[----:B------:R-:W-:-:S03]  /*14c40*/  UIADD3 UR6, UPT, UPT, UR6, 0x80, URZ ;  /* 0x0000008006067890 */ /* 0x000fc6000fffe0ff */
[----:B------:R-:W2:Y:S01]  /*14c50*/  LDS.64 R14, [R2+0x1900] ;  /* 0x00190000020e7984 */ /* 0x000ea20000000a00 */
[----:B------:R-:W-:Y:S01]  /*14c60*/  UISETP.NE.AND UP0, UPT, UR6, 0x110, UPT ;  /* 0x000001100600788c */ /* 0x000fe2000bf05270 */
[----:B0-----:R-:W-:Y:S01]  /*14c70*/  FFMA R19, R16, R11, R19 ;  /* 0x0000000b10137223 */ /* 0x001fe20000000013 */
[----:B------:R-:W-:Y:S02]  /*14c80*/  FFMA R18, R11, R17, R10 ;  /* 0x000000110b127223 */ /* 0x000fe4000000000a */
[----:B------:R-:W0:Y:S04]  /*14c90*/  LDS.64 R10, [R2+0x1a00] ;  /* 0x001a0000020a7984 */ /* 0x000e280000000a00 */
[----:B------:R3:W4:Y:S01]  /*14ca0*/  LDS.64 R16, [R2+0x1b00] ;  /* 0x001b000002107984 */ /* 0x0007220000000a00 */
[C---:B-1----:R-:W-:Y:S01]  /*14cb0*/  FFMA R19, R4.reuse, R8, R19 ;  /* 0x0000000804137223 */ /* 0x042fe20000000013 */
[----:B------:R-:W-:-:S03]  /*14cc0*/  FFMA R18, R4, R9, R18 ;  /* 0x0000000904127223 */ /* 0x000fc60000000012 */
[----:B--2---:R-:W-:Y:S01]  /*14cd0*/  FFMA R19, R14, R5, R19 ;  /* 0x000000050e137223 */ /* 0x004fe20000000013 */
[----:B------:R-:W-:Y:S01]  /*14ce0*/  FFMA R15, R5, R15, R18 ;  /* 0x0000000f050f7223 */ /* 0x000fe20000000012 */
[----:B---3--:R-:W-:Y:S02]  /*14cf0*/  IADD3 R2, PT, PT, R2, 0x2000, RZ ;  /* 0x0000200002027810 */ /* 0x008fe40007ffe0ff */
[----:B0-----:R-:W-:Y:S01]  /*14d00*/  FFMA R19, R10, R6, R19 ;  /* 0x000000060a137223 */ /* 0x001fe20000000013 */
[----:B------:R-:W-:-:S03]  /*14d10*/  FFMA R6, R6, R11, R15 ;  /* 0x0000000b06067223 */ /* 0x000fc6000000000f */
[----:B----4-:R-:W-:Y:S01]  /*14d20*/  FFMA R13, R16, R7, R19 ;  /* 0x00000007100d7223 */ /* 0x010fe20000000013 */
[----:B------:R-:W-:Y:S01]  /*14d30*/  FFMA R28, R7, R17, R6 ;  /* 0x00000011071c7223 */ /* 0x000fe20000000006 */
[----:B------:R-:W-:Y:S06]  /*14d40*/  BRA.U UP0, `(.L_x_43) ;  /* 0xfffffff900507547 */ /* 0x000fec000b83ffff */
[----:B------:R-:W2:Y:S04]  /*14d50*/  LDG.E.64 R22, desc[UR8][R22.64+0x2c00] ;  /* 0x002c000816167981 */ /* 0x000ea8000c1e1b00 */
[----:B------:R-:W3:Y:S04]  /*14d60*/  LDG.E.64 R16, desc[UR8][R20.64+0x2c00] ;  /* 0x002c000814107981 */ /* 0x000ee8000c1e1b00 */
[----:B------:R-:W4:Y:S04]  /*14d70*/  LDG.E.64 R4, desc[UR8][R24.64+-0x6c0000] ;  /* 0x9400000818047981 */ /* 0x000f28000c1e1b00 */
[----:B------:R-:W5:Y:S01]  /*14d80*/  LDG.E.64 R6, desc[UR8][R24.64+-0x6bc400] ;  /* 0x943c000818067981 */ /* 0x000f62000c1e1b00 */
[----:B------:R-:W-:-:S04]  /*14d90*/  IADD3 R27, P0, PT, R27, UR4, RZ ;  /* 0x000000041b1b7c10 */ /* 0x000fc8000ff1e0ff */
[----:B------:R-:W-:Y:S01]  /*14da0*/  IADD3.X R0, PT, PT, R0, UR10, RZ, P0, !PT ;  /* 0x0000000a00007c10 */ /* 0x000fe200087fe4ff */
[----:B--2---:R-:W-:Y:S01]  /*14db0*/  STS [R3+UR7], R22 ;  /* 0x0000001603007988 */ /* 0x004fe20008000807 */
[----:B------:R-:W0:Y:S03]  /*14dc0*/  LDCU.64 UR6, c[0x0][0x390] ;  /* 0x00007200ff0677ac */ /* 0x000e260008000a00 */
[----:B------:R-:W-:Y:S04]  /*14dd0*/  STS [R12+0x4], R23 ;  /* 0x000004170c007388 */ /* 0x000fe80000000800 */
[----:B---3--:R-:W-:Y:S04]  /*14de0*/  STS.64 [R12+0x100], R16 ;  /* 0x000100100c007388 */ /* 0x008fe80000000a00 */
[----:B----4-:R-:W-:Y:S04]  /*14df0*/  STS.64 [R3+UR5], R4 ;  /* 0x0000000403007988 */ /* 0x010fe80008000a05 */
[----:B-----5:R-:W-:Y:S01]  /*14e00*/  STS.64 [R3+UR5+0x100], R6 ;  /* 0x0001000603007988 */ /* 0x020fe20008000a05 */
[----:B------:R-:W-:Y:S06]  /*14e10*/  BAR.SYNC.DEFER_BLOCKING 0x0 ;  /* 0x0000000000007b1d */ /* 0x000fec0000010000 */
[----:B------:R-:W-:Y:S04]  /*14e20*/  LDS.64 R14, [R26+UR5] ;  /* 0x000000051a0e7984 */ /* 0x000fe80008000a00 */
[----:B------:R-:W1:Y:S04]  /*14e30*/  LDS.128 R4, [R29] ;  /* 0x000000001d047984 */ /* 0x000e680000000c00 */
[----:B------:R-:W2:Y:S04]  /*14e40*/  LDS.64 R8, [R26+UR5+0x100] ;  /* 0x000100051a087984 */ /* 0x000ea80008000a00 */
[----:B------:R-:W3:Y:S04]  /*14e50*/  LDS.64 R10, [R26+UR5+0x200] ;  /* 0x000200051a0a7984 */ /* 0x000ee80008000a00 */
[----:B------:R-:W4:Y:S04]  /*14e60*/  LDS.64 R18, [R26+UR5+0x300] ;  /* 0x000300051a127984 */ /* 0x000f280008000a00 */
[----:B------:R-:W-:Y:S04]  /*14e70*/  LDS.64 R24, [R26+UR5+0x400] ;  /* 0x000400051a187984 */ /* 0x000fe80008000a00 */
[----:B------:R-:W5:Y:S04]  /*14e80*/  LDS.128 R20, [R29+0x10] ;  /* 0x000010001d147984 */ /* 0x000f680000000c00 */
[----:B------:R-:W0:Y:S04]  /*14e90*/  LDS.64 R16, [R26+UR5+0x500] ;  /* 0x000500051a107984 */ /* 0x000e280008000a00 */
[----:B------:R-:W-:Y:S01]  /*14ea0*/  LDS.64 R2, [R26+UR5+0x700] ;  /* 0x000700051a027984 */ /* 0x000fe20008000a00 */
[C---:B-1----:R-:W-:Y:S01]  /*14eb0*/  FFMA R13, R4.reuse, R14, R13 ;  /* 0x0000000e040d7223 */ /* 0x042fe2000000000d */
[----:B------:R-:W-:-:S02]  /*14ec0*/  FFMA R4, R4, R15, R28 ;  /* 0x0000000f04047223 */ /* 0x000fc4000000001c */
[----:B------:R-:W1:Y:S01]  /*14ed0*/  LDS.64 R14, [R26+UR5+0x600] ;  /* 0x000600051a0e7984 */ /* 0x000e620008000a00 */
[----:B--2---:R-:W-:Y:S01]  /*14ee0*/  FFMA R13, R8, R5, R13 ;  /* 0x00000005080d7223 */ /* 0x004fe2000000000d */
[----:B------:R-:W-:-:S03]  /*14ef0*/  FFMA R9, R5, R9, R4 ;  /* 0x0000000905097223 */ /* 0x000fc60000000004 */
[----:B---3--:R-:W-:Y:S01]  /*14f00*/  FFMA R13, R10, R6, R13 ;  /* 0x000000060a0d7223 */ /* 0x008fe2000000000d */
[----:B------:R-:W-:Y:S02]  /*14f10*/  FFMA R6, R6, R11, R9 ;  /* 0x0000000b06067223 */ /* 0x000fe40000000009 */
[----:B------:R-:W-:Y:S01]  /*14f20*/  LDS.128 R8, [R29+0x20] ;  /* 0x000020001d087984 */ /* 0x000fe20000000c00 */
[----:B----4-:R-:W-:Y:S01]  /*14f30*/  FFMA R5, R18, R7, R13 ;  /* 0x0000000712057223 */ /* 0x010fe2000000000d */
[----:B------:R-:W-:Y:S02]  /*14f40*/  FFMA R6, R7, R19, R6 ;  /* 0x0000001307067223 */ /* 0x000fe40000000006 */
[----:B------:R-:W2:Y:S04]  /*14f50*/  LDS.64 R12, [R26+UR5+0x800] ;  /* 0x000800051a0c7984 */ /* 0x000ea80008000a00 */
[----:B------:R-:W3:Y:S01]  /*14f60*/  LDS.64 R18, [R26+UR5+0x900] ;  /* 0x000900051a127984 */ /* 0x000ee20008000a00 */
[C---:B-----5:R-:W-:Y:S01]  /*14f70*/  FFMA R5, R20.reuse, R24, R5 ;  /* 0x0000001814057223 */ /* 0x060fe20000000005 */
[----:B------:R-:W-:-:S02]  /*14f80*/  FFMA R6, R20, R25, R6 ;  /* 0x0000001914067223 */ /* 0x000fc40000000006 */
[----:B------:R-:W4:Y:S01]  /*14f90*/  LDS.64 R24, [R26+UR5+0xa00] ;  /* 0x000a00051a187984 */ /* 0x000f220008000a00 */
[----:B0-----:R-:W-:Y:S01]  /*14fa0*/  FFMA R5, R16, R21, R5 ;  /* 0x0000001510057223 */ /* 0x001fe20000000005 */
[----:B------:R-:W-:Y:S02]  /*14fb0*/  FFMA R17, R21, R17, R6 ;  /* 0x0000001115117223 */ /* 0x000fe40000000006 */
[----:B------:R-:W0:Y:S01]  /*14fc0*/  LDS.64 R20, [R26+UR5+0xb00] ;  /* 0x000b00051a147984 */ /* 0x000e220008000a00 */
[----:B-1----:R-:W-:Y:S01]  /*14fd0*/  FFMA R5, R14, R22, R5 ;  /* 0x000000160e057223 */ /* 0x002fe20000000005 */
[----:B------:R-:W-:Y:S02]  /*14fe0*/  FFMA R22, R22, R15, R17 ;  /* 0x0000000f16167223 */ /* 0x000fe40000000011 */
[----:B------:R-:W-:Y:S01]  /*14ff0*/  LDS.64 R14, [R26+UR5+0xc00] ;  /* 0x000c00051a0e7984 */ /* 0x000fe20008000a00 */
[----:B------:R-:W-:Y:S01]  /*15000*/  FFMA R17, R2, R23, R5 ;  /* 0x0000001702117223 */ /* 0x000fe20000000005 */
[----:B------:R-:W-:-:S02]  /*15010*/  FFMA R22, R23, R3, R22 ;  /* 0x0000000317167223 */ /* 0x000fc40000000016 */
[----:B------:R-:W1:Y:S04]  /*15020*/  LDS.128 R4, [R29+0x30] ;  /* 0x000030001d047984 */ /* 0x000e680000000c00 */
[----:B------:R-:W5:Y:S01]  /*15030*/  LDS.64 R2, [R26+UR5+0xd00] ;  /* 0x000d00051a027984 */ /* 0x000f620008000a00 */
[C---:B--2---:R-:W-:Y:S01]  /*15040*/  FFMA R17, R8.reuse, R12, R17 ;  /* 0x0000000c08117223 */ /* 0x044fe20000000011 */
[----:B------:R-:W-:Y:S02]  /*15050*/  FFMA R22, R8, R13, R22 ;  /* 0x0000000d08167223 */ /* 0x000fe40000000016 */
[----:B------:R-:W2:Y:S01]  /*15060*/  LDS.64 R12, [R26+UR5+0xe00] ;  /* 0x000e00051a0c7984 */ /* 0x000ea20008000a00 */
[----:B---3--:R-:W-:Y:S01]  /*15070*/  FFMA R23, R18, R9, R17 ;  /* 0x0000000912177223 */ /* 0x008fe20000000011 */
[----:B------:R-:W-:-:S02]  /*15080*/  FFMA R19, R9, R19, R22 ;  /* 0x0000001309137223 */ /* 0x000fc40000000016 */
[----:B------:R-:W3:Y:S01]  /*15090*/  LDS.64 R16, [R26+UR5+0xf00] ;  /* 0x000f00051a107984 */ /* 0x000ee20008000a00 */
[----:B----4-:R-:W-:Y:S01]  /*150a0*/  FFMA R23, R24, R10, R23 ;  /* 0x0000000a18177223 */ /* 0x010fe20000000017 */
[----:B------:R-:W-:Y:S02]  /*150b0*/  FFMA R10, R10, R25, R19 ;  /* 0x000000190a0a7223 */ /* 0x000fe40000000013 */
[----:B------:R-:W-:Y:S01]  /*150c0*/  LDS.64 R24, [R26+UR5+0x1000] ;  /* 0x001000051a187984 */ /* 0x000fe20008000a00 */
[----:B0-----:R-:W-:Y:S01]  /*150d0*/  FFMA R9, R20, R11, R23 ;  /* 0x0000000b14097223 */ /* 0x001fe20000000017 */
[----:B------:R-:W-:Y:S02]  /*150e0*/  FFMA R10, R11, R21, R10 ;  /* 0x000000150b0a7223 */ /* 0x000fe4000000000a */
[----:B------:R-:W0:Y:S04]  /*150f0*/  LDS.128 R20, [R29+0x40] ;  /* 0x000040001d147984 */ /* 0x000e280000000c00 */
[----:B------:R-:W4:Y:S01]  /*15100*/  LDS.64 R18, [R26+UR5+0x1100] ;  /* 0x001100051a127984 */ /* 0x000f220008000a00 */
[C---:B-1----:R-:W-:Y:S01]  /*15110*/  FFMA R9, R4.reuse, R14, R9 ;  /* 0x0000000e04097223 */ /* 0x042fe20000000009 */
[----:B------:R-:W-:-:S02]  /*15120*/  FFMA R4, R4, R15, R10 ;  /* 0x0000000f04047223 */ /* 0x000fc4000000000a */
[----:B------:R-:W1:Y:S01]  /*15130*/  LDS.64 R10, [R26+UR5+0x1200] ;  /* 0x001200051a0a7984 */ /* 0x000e620008000a00 */
[----:B-----5:R-:W-:Y:S01]  /*15140*/  FFMA R15, R2, R5, R9 ;  /* 0x00000005020f7223 */ /* 0x020fe20000000009 */
[----:B------:R-:W-:Y:S02]  /*15150*/  FFMA R3, R5, R3, R4 ;  /* 0x0000000305037223 */ /* 0x000fe40000000004 */
[----:B------:R-:W5:Y:S01]  /*15160*/  LDS.64 R8, [R26+UR5+0x1300] ;  /* 0x001300051a087984 */ /* 0x000f620008000a00 */
[----:B--2---:R-:W-:Y:S01]  /*15170*/  FFMA R15, R12, R6, R15 ;  /* 0x000000060c0f7223 */ /* 0x004fe2000000000f */
[----:B------:R-:W-:Y:S02]  /*15180*/  FFMA R6, R6, R13, R3 ;  /* 0x0000000d06067223 */ /* 0x000fe40000000003 */
[----:B------:R-:W-:Y:S01]  /*15190*/  LDS.64 R2, [R26+UR5+0x1400] ;  /* 0x001400051a027984 */ /* 0x000fe20008000a00 */
[----:B---3--:R-:W-:Y:S01]  /*151a0*/  FFMA R5, R16, R7, R15 ;  /* 0x0000000710057223 */ /* 0x008fe2000000000f */
[----:B------:R-:W-:-:S02]  /*151b0*/  FFMA R6, R7, R17, R6 ;  /* 0x0000001107067223 */ /* 0x000fc40000000006 */
[----:B------:R-:W2:Y:S04]  /*151c0*/  LDS.128 R12, [R29+0x50] ;  /* 0x000050001d0c7984 */ /* 0x000ea80000000c00 */
[----:B------:R-:W3:Y:S01]  /*151d0*/  LDS.64 R16, [R26+UR5+0x1500] ;  /* 0x001500051a107984 */ /* 0x000ee20008000a00 */
[C---:B0-----:R-:W-:Y:S01]  /*151e0*/  FFMA R5, R20.reuse, R24, R5 ;  /* 0x0000001814057223 */ /* 0x041fe20000000005 */
[----:B------:R-:W-:Y:S02]  /*151f0*/  FFMA R6, R20, R25, R6 ;  /* 0x0000001914067223 */ /* 0x000fe40000000006 */
[----:B------:R-:W0:Y:S01]  /*15200*/  LDS.64 R24, [R26+UR5+0x1600] ;  /* 0x001600051a187984 */ /* 0x000e220008000a00 */
[----:B----4-:R-:W-:Y:S01]  /*15210*/  FFMA R5, R18, R21, R5 ;  /* 0x0000001512057223 */ /* 0x010fe20000000005 */
[----:B------:R-:W-:-:S02]  /*15220*/  FFMA R19, R21, R19, R6 ;  /* 0x0000001315137223 */ /* 0x000fc40000000006 */
[----:B------:R-:W4:Y:S01]  /*15230*/  LDS.64 R20, [R26+UR5+0x1700] ;  /* 0x001700051a147984 */ /* 0x000f220008000a00 */
[----:B-1----:R-:W-:Y:S01]  /*15240*/  FFMA R5, R10, R22, R5 ;  /* 0x000000160a057223 */ /* 0x002fe20000000005 */
[----:B------:R-:W-:Y:S02]  /*15250*/  FFMA R22, R22, R11, R19 ;  /* 0x0000000b16167223 */ /* 0x000fe40000000013 */
[----:B------:R-:W-:Y:S01]  /*15260*/  LDS.64 R10, [R26+UR5+0x1800] ;  /* 0x001800051a0a7984 */ /* 0x000fe20008000a00 */
[----:B-----5:R-:W-:Y:S01]  /*15270*/  FFMA R19, R8, R23, R5 ;  /* 0x0000001708137223 */ /* 0x020fe20000000005 */
[----:B------:R-:W-:Y:S02]  /*15280*/  FFMA R22, R23, R9, R22 ;  /* 0x0000000917167223 */ /* 0x000fe40000000016 */
[----:B------:R-:W1:Y:S04]  /*15290*/  LDS.128 R4, [R29+0x60] ;  /* 0x000060001d047984 */ /* 0x000e680000000c00 */
[----:B------:R-:W5:Y:S01]  /*152a0*/  LDS.64 R8, [R26+UR5+0x1900] ;  /* 0x001900051a087984 */ /* 0x000f620008000a00 */
[C---:B--2---:R-:W-:Y:S01]  /*152b0*/  FFMA R19, R12.reuse, R2, R19 ;  /* 0x000000020c137223 */ /* 0x044fe20000000013 */
[----:B------:R-:W-:-:S02]  /*152c0*/  FFMA R22, R12, R3, R22 ;  /* 0x000000030c167223 */ /* 0x000fc40000000016 */
[----:B------:R-:W2:Y:S01]  /*152d0*/  LDS.64 R2, [R26+UR5+0x1a00] ;  /* 0x001a00051a027984 */ /* 0x000ea20008000a00 */
[----:B---3--:R-:W-:Y:S01]  /*152e0*/  FFMA R23, R16, R13, R19 ;  /* 0x0000000d10177223 */ /* 0x008fe20000000013 */
[----:B------:R-:W-:Y:S02]  /*152f0*/  FFMA R17, R13, R17, R22 ;  /* 0x000000110d117223 */ /* 0x000fe40000000016 */
[----:B------:R-:W3:Y:S01]  /*15300*/  LDS.64 R18, [R26+UR5+0x1b00] ;  /* 0x001b00051a127984 */ /* 0x000ee20008000a00 */
[----:B0-----:R-:W-:Y:S01]  /*15310*/  FFMA R23, R24, R14, R23 ;  /* 0x0000000e18177223 */ /* 0x001fe20000000017 */
[----:B------:R-:W-:-:S03]  /*15320*/  FFMA R14, R14, R25, R17 ;  /* 0x000000190e0e7223 */ /* 0x000fc60000000011 */
[----:B----4-:R-:W-:Y:S01]  /*15330*/  FFMA R23, R20, R15, R23 ;  /* 0x0000000f14177223 */ /* 0x010fe20000000017 */
[----:B------:R-:W-:Y:S02]  /*15340*/  FFMA R16, R15, R21, R14 ;  /* 0x000000150f107223 */ /* 0x000fe4000000000e */
[----:B------:R-:W-:Y:S04]  /*15350*/  LDS.64 R20, [R26+UR5+0x1c00] ;  /* 0x001c00051a147984 */ /* 0x000fe80008000a00 */
[----:B------:R-:W0:Y:S01]  /*15360*/  LDS.128 R12, [R29+0x70] ;  /* 0x000070001d0c7984 */ /* 0x000e220000000c00 */
[C---:B-1----:R-:W-:Y:S01]  /*15370*/  FFMA R25, R4.reuse, R10, R23 ;  /* 0x0000000a04197223 */ /* 0x042fe20000000017 */
[----:B------:R-:W-:Y:S02]  /*15380*/  FFMA R4, R4, R11, R16 ;  /* 0x0000000b04047223 */ /* 0x000fe40000000010 */
[----:B------:R-:W1:Y:S01]  /*15390*/  LDS.64 R22, [R26+UR5+0x1d00] ;  /* 0x001d00051a167984 */ /* 0x000e620008000a00 */
[----:B-----5:R-:W-:Y:S01]  /*153a0*/  FFMA R11, R8, R5, R25 ;  /* 0x00000005080b7223 */ /* 0x020fe20000000019 */
[----:B------:R-:W-:-:S02]  /*153b0*/  FFMA R9, R5, R9, R4 ;  /* 0x0000000905097223 */ /* 0x000fc40000000004 */
[----:B------:R-:W4:Y:S01]  /*153c0*/  LDS.64 R16, [R26+UR5+0x1e00] ;  /* 0x001e00051a107984 */ /* 0x000f220008000a00 */
[----:B--2---:R-:W-:Y:S01]  /*153d0*/  FFMA R11, R2, R6, R11 ;  /* 0x00000006020b7223 */ /* 0x004fe2000000000b */
[----:B------:R-:W-:Y:S02]  /*153e0*/  FFMA R6, R6, R3, R9 ;  /* 0x0000000306067223 */ /* 0x000fe40000000009 */
[----:B------:R-:W2:Y:S01]  /*153f0*/  LDS.64 R24, [R26+UR5+0x1f00] ;  /* 0x001f00051a187984 */ /* 0x000ea20008000a00 */
[----:B---3--:R-:W-:Y:S01]  /*15400*/  FFMA R5, R18, R7, R11 ;  /* 0x0000000712057223 */ /* 0x008fe2000000000b */
[----:B------:R-:W-:Y:S02]  /*15410*/  FFMA R6, R7, R19, R6 ;  /* 0x0000001307067223 */ /* 0x000fe40000000006 */
[----:B------:R-:W-:Y:S04]  /*15420*/  LDS.64 R2, [R26+UR5+0x2000] ;  /* 0x002000051a027984 */ /* 0x000fe80008000a00 */
[----:B------:R-:W3:Y:S04]  /*15430*/  LDS.128 R8, [R29+0x80] ;  /* 0x000080001d087984 */ /* 0x000ee80000000c00 */
[----:B------:R-:W5:Y:S01]  /*15440*/  LDS.64 R18, [R26+UR5+0x2100] ;  /* 0x002100051a127984 */ /* 0x000f620008000a00 */
[C---:B0-----:R-:W-:Y:S01]  /*15450*/  FFMA R5, R12.reuse, R20, R5 ;  /* 0x000000140c057223 */ /* 0x041fe20000000005 */
[----:B------:R-:W-:-:S02]  /*15460*/  FFMA R6, R12, R21, R6 ;  /* 0x000000150c067223 */ /* 0x000fc40000000006 */
[----:B------:R-:W0:Y:S01]  /*15470*/  LDS.64 R20, [R26+UR5+0x2200] ;  /* 0x002200051a147984 */ /* 0x000e220008000a00 */
[----:B-1----:R-:W-:Y:S01]  /*15480*/  FFMA R5, R22, R13, R5 ;  /* 0x0000000d16057223 */ /* 0x002fe20000000005 */
[----:B------:R-:W-:Y:S02]  /*15490*/  FFMA R13, R13, R23, R6 ;  /* 0x000000170d0d7223 */ /* 0x000fe40000000006 */
[----:B------:R-:W1:Y:S01]  /*154a0*/  LDS.64 R22, [R26+UR5+0x2300] ;  /* 0x002300051a167984 */ /* 0x000e620008000a00 */
[----:B----4-:R-:W-:Y:S01]  /*154b0*/  FFMA R5, R16, R14, R5 ;  /* 0x0000000e10057223 */ /* 0x010fe20000000005 */
[----:B------:R-:W-:Y:S02]  /*154c0*/  FFMA R14, R14, R17, R13 ;  /* 0x000000110e0e7223 */ /* 0x000fe4000000000d */
[----:B------:R-:W-:Y:S01]  /*154d0*/  LDS.64 R16, [R26+UR5+0x2400] ;  /* 0x002400051a107984 */ /* 0x000fe20008000a00 */
[----:B--2---:R-:W-:Y:S01]  /*154e0*/  FFMA R13, R24, R15, R5 ;  /* 0x0000000f180d7223 */ /* 0x004fe20000000005 */
[----:B------:R-:W-:-:S02]  /*154f0*/  FFMA R12, R15, R25, R14 ;  /* 0x000000190f0c7223 */ /* 0x000fc4000000000e */
[----:B------:R-:W2:Y:S04]  /*15500*/  LDS.128 R4, [R29+0x90] ;  /* 0x000090001d047984 */ /* 0x000ea80000000c00 */
[----:B------:R-:W4:Y:S01]  /*15510*/  LDS.64 R14, [R26+UR5+0x2500] ;  /* 0x002500051a0e7984 */ /* 0x000f220008000a00 */
[C---:B---3--:R-:W-:Y:S01]  /*15520*/  FFMA R25, R8.reuse, R2, R13 ;  /* 0x0000000208197223 */ /* 0x048fe2000000000d */
[----:B------:R-:W-:Y:S02]  /*15530*/  FFMA R8, R8, R3, R12 ;  /* 0x0000000308087223 */ /* 0x000fe4000000000c */
[----:B------:R-:W3:Y:S01]  /*15540*/  LDS.64 R12, [R26+UR5+0x2600] ;  /* 0x002600051a0c7984 */ /* 0x000ee20008000a00 */
[----:B-----5:R-:W-:Y:S01]  /*15550*/  FFMA R25, R18, R9, R25 ;  /* 0x0000000912197223 */ /* 0x020fe20000000019 */
[----:B------:R-:W-:-:S02]  /*15560*/  FFMA R19, R9, R19, R8 ;  /* 0x0000001309137223 */ /* 0x000fc40000000008 */
[----:B------:R-:W5:Y:S01]  /*15570*/  LDS.64 R2, [R26+UR5+0x2700] ;  /* 0x002700051a027984 */ /* 0x000f620008000a00 */
[----:B0-----:R-:W-:Y:S01]  /*15580*/  FFMA R25, R20, R10, R25 ;  /* 0x0000000a14197223 */ /* 0x001fe20000000019 */
[----:B------:R-:W-:Y:S02]  /*15590*/  FFMA R10, R10, R21, R19 ;  /* 0x000000150a0a7223 */ /* 0x000fe40000000013 */
[----:B------:R-:W-:Y:S01]  /*155a0*/  LDS.64 R18, [R26+UR5+0x2900] ;  /* 0x002900051a127984 */ /* 0x000fe20008000a00 */
[----:B-1----:R-:W-:Y:S01]  /*155b0*/  FFMA R25, R22, R11, R25 ;  /* 0x0000000b16197223 */ /* 0x002fe20000000019 */
[----:B------:R-:W-:Y:S02]  /*155c0*/  FFMA R20, R11, R23, R10 ;  /* 0x000000170b147223 */ /* 0x000fe4000000000a */
[----:B------:R-:W-:Y:S04]  /*155d0*/  LDS.64 R22, [R26+UR5+0x2800] ;  /* 0x002800051a167984 */ /* 0x000fe80008000a00 */
[----:B------:R-:W0:Y:S01]  /*155e0*/  LDS.128 R8, [R29+0xa0] ;  /* 0x0000a0001d087984 */ /* 0x000e220000000c00 */
[C---:B--2---:R-:W-:Y:S01]  /*155f0*/  FFMA R25, R4.reuse, R16, R25 ;  /* 0x0000001004197223 */ /* 0x044fe20000000019 */
[----:B------:R-:W-:-:S02]  /*15600*/  FFMA R20, R4, R17, R20 ;  /* 0x0000001104147223 */ /* 0x000fc40000000014 */
[----:B------:R-:W1:Y:S01]  /*15610*/  LDS.64 R16, [R26+UR5+0x2a00] ;  /* 0x002a00051a107984 */ /* 0x000e620008000a00 */
[----:B----4-:R-:W-:Y:S01]  /*15620*/  FFMA R21, R14, R5, R25 ;  /* 0x000000050e157223 */ /* 0x010fe20000000019 */
[----:B------:R-:W-:Y:S02]  /*15630*/  FFMA R15, R5, R15, R20 ;  /* 0x0000000f050f7223 */ /* 0x000fe40000000014 */
[----:B------:R-:W2:Y:S01]  /*15640*/  LDS.64 R24, [R26+UR5+0x2b00] ;  /* 0x002b00051a187984 */ /* 0x000ea20008000a00 */
[----:B---3--:R-:W-:Y:S01]  /*15650*/  FFMA R21, R12, R6, R21 ;  /* 0x000000060c157223 */ /* 0x008fe20000000015 */
[----:B------:R-:W-:Y:S02]  /*15660*/  FFMA R6, R6, R13, R15 ;  /* 0x0000000d06067223 */ /* 0x000fe4000000000f */
[----:B------:R-:W-:Y:S01]  /*15670*/  LDS.128 R12, [R29+0xb0] ;  /* 0x0000b0001d0c7984 */ /* 0x000fe20000000c00 */
[----:B-----5:R-:W-:Y:S01]  /*15680*/  FFMA R5, R2, R7, R21 ;  /* 0x0000000702057223 */ /* 0x020fe20000000015 */
[----:B------:R-:W-:-:S02]  /*15690*/  FFMA R6, R7, R3, R6 ;  /* 0x0000000307067223 */ /* 0x000fc40000000006 */
[----:B------:R-:W3:Y:S04]  /*156a0*/  LDS.64 R20, [R26+UR5+0x2c00] ;  /* 0x002c00051a147984 */ /* 0x000ee80008000a00 */
[----:B------:R-:W4:Y:S01]  /*156b0*/  LDS.64 R2, [R26+UR5+0x2d00] ;  /* 0x002d00051a027984 */ /* 0x000f220008000a00 */
[C---:B0-----:R-:W-:Y:S01]  /*156c0*/  FFMA R5, R8.reuse, R22, R5 ;  /* 0x0000001608057223 */ /* 0x041fe20000000005 */
[----:B------:R-:W-:Y:S02]  /*156d0*/  FFMA R6, R8, R23, R6 ;  /* 0x0000001708067223 */ /* 0x000fe40000000006 */
[----:B------:R-:W-:Y:S01]  /*156e0*/  LDS.64 R22, [R26+UR5+0x2f00] ;  /* 0x002f00051a167984 */ /* 0x000fe20008000a00 */
[----:B------:R-:W-:Y:S01]  /*156f0*/  FFMA R7, R18, R9, R5 ;  /* 0x0000000912077223 */ /* 0x000fe20000000005 */
[----:B------:R-:W-:-:S02]  /*15700*/  FFMA R19, R9, R19, R6 ;  /* 0x0000001309137223 */ /* 0x000fc40000000006 */
[----:B------:R-:W0:Y:S01]  /*15710*/  LDS.64 R4, [R26+UR5+0x2e00] ;  /* 0x002e00051a047984 */ /* 0x000e220008000a00 */
[----:B-1----:R-:W-:Y:S01]  /*15720*/  FFMA R7, R16, R10, R7 ;  /* 0x0000000a10077223 */ /* 0x002fe20000000007 */
[----:B------:R-:W-:Y:S02]  /*15730*/  FFMA R10, R10, R17, R19 ;  /* 0x000000110a0a7223 */ /* 0x000fe40000000013 */
[----:B------:R-:W-:Y:S01]  /*15740*/  LDS.128 R16, [R29+0xc0] ;  /* 0x0000c0001d107984 */ /* 0x000fe20000000c00 */
[----:B--2---:R-:W-:Y:S01]  /*15750*/  FFMA R9, R24, R11, R7 ;  /* 0x0000000b18097223 */ /* 0x004fe20000000007 */
[----:B------:R-:W-:Y:S02]  /*15760*/  FFMA R10, R11, R25, R10 ;  /* 0x000000190b0a7223 */ /* 0x000fe4000000000a */
[----:B------:R-:W1:Y:S01]  /*15770*/  LDS.64 R6, [R26+UR5+0x3000] ;  /* 0x003000051a067984 */ /* 0x000e620008000a00 */
[C---:B---3--:R-:W-:Y:S01]  /*15780*/  FFMA R25, R12.reuse, R20, R9 ;  /* 0x000000140c197223 */ /* 0x048fe20000000009 */
[----:B------:R-:W-:-:S02]  /*15790*/  FFMA R12, R12, R21, R10 ;  /* 0x000000150c0c7223 */ /* 0x000fc4000000000a */
[----:B------:R-:W2:Y:S01]  /*157a0*/  LDS.64 R8, [R26+UR5+0x3100] ;  /* 0x003100051a087984 */ /* 0x000ea20008000a00 */
[----:B----4-:R-:W-:Y:S01]  /*157b0*/  FFMA R25, R2, R13, R25 ;  /* 0x0000000d02197223 */ /* 0x010fe20000000019 */
[----:B------:R-:W-:Y:S02]  /*157c0*/  FFMA R3, R13, R3, R12 ;  /* 0x000000030d037223 */ /* 0x000fe4000000000c */
[----:B------:R-:W3:Y:S04]  /*157d0*/  LDS.64 R10, [R26+UR5+0x3200] ;  /* 0x003200051a0a7984 */ /* 0x000ee80008000a00 */
[----:B------:R-:W4:Y:S01]  /*157e0*/  LDS.64 R20, [R26+UR5+0x3300] ;  /* 0x003300051a147984 */ /* 0x000f220008000a00 */
[----:B0-----:R-:W-:Y:S01]  /*157f0*/  FFMA R25, R4, R14, R25 ;  /* 0x0000000e04197223 */ /* 0x001fe20000000019 */
[----:B------:R-:W-:-:S02]  /*15800*/  FFMA R14, R14, R5, R3 ;  /* 0x000000050e0e7223 */ /* 0x000fc40000000003 */
[----:B------:R-:W-:Y:S01]  /*15810*/  LDS.64 R2, [R26+UR5+0x3500] ;  /* 0x003500051a027984 */ /* 0x000fe20008000a00 */
[----:B------:R-:W-:Y:S01]  /*15820*/  FFMA R25, R22, R15, R25 ;  /* 0x0000000f16197223 */ /* 0x000fe20000000019 */
[----:B------:R-:W-:Y:S02]  /*15830*/  FFMA R4, R15, R23, R14 ;  /* 0x000000170f047223 */ /* 0x000fe4000000000e */
[----:B------:R-:W-:Y:S01]  /*15840*/  LDS.64 R22, [R26+UR5+0x3400] ;  /* 0x003400051a167984 */ /* 0x000fe20008000a00 */
[C---:B-1----:R-:W-:Y:S01]  /*15850*/  FFMA R5, R16.reuse, R6, R25 ;  /* 0x0000000610057223 */ /* 0x042fe20000000019 */
[----:B------:R-:W-:Y:S02]  /*15860*/  FFMA R4, R16, R7, R4 ;  /* 0x0000000710047223 */ /* 0x000fe40000000004 */
[----:B------:R-:W0:Y:S01]  /*15870*/  LDS.128 R12, [R29+0xd0] ;  /* 0x0000d0001d0c7984 */ /* 0x000e220000000c00 */
[----:B--2---:R-:W-:Y:S01]  /*15880*/  FFMA R5, R8, R17, R5 ;  /* 0x0000001108057223 */ /* 0x004fe20000000005 */
[----:B------:R-:W-:-:S02]  /*15890*/  FFMA R17, R17, R9, R4 ;  /* 0x0000000911117223 */ /* 0x000fc40000000004 */
[----:B------:R-:W1:Y:S01]  /*158a0*/  LDS.64 R24, [R26+UR5+0x3600] ;  /* 0x003600051a187984 */ /* 0x000e620008000a00 */
[----:B---3--:R-:W-:Y:S01]  /*158b0*/  FFMA R5, R10, R18, R5 ;  /* 0x000000120a057223 */ /* 0x008fe20000000005 */
[----:B------:R-:W-:Y:S02]  /*158c0*/  FFMA R18, R18, R11, R17 ;  /* 0x0000000b12127223 */ /* 0x000fe40000000011 */
[----:B------:R-:W2:Y:S01]  /*158d0*/  LDS.64 R8, [R26+UR5+0x3700] ;  /* 0x003700051a087984 */ /* 0x000ea20008000a00 */
[----:B----4-:R-:W-:Y:S01]  /*158e0*/  FFMA R17, R20, R19, R5 ;  /* 0x0000001314117223 */ /* 0x010fe20000000005 */
[----:B------:R-:W-:Y:S02]  /*158f0*/  FFMA R18, R19, R21, R18 ;  /* 0x0000001513127223 */ /* 0x000fe40000000012 */
[----:B------:R-:W-:Y:S04]  /*15900*/  LDS.64 R10, [R26+UR5+0x3800] ;  /* 0x003800051a0a7984 */ /* 0x000fe80008000a00 */
[----:B------:R-:W3:Y:S04]  /*15910*/  LDS.128 R4, [R29+0xe0] ;  /* 0x0000e0001d047984 */ /* 0x000ee80000000c00 */
[----:B------:R-:W4:Y:S01]  /*15920*/  LDS.64 R20, [R26+UR5+0x3900] ;  /* 0x003900051a147984 */ /* 0x000f220008000a00 */
[C---:B0-----:R-:W-:Y:S01]  /*15930*/  FFMA R17, R12.reuse, R22, R17 ;  /* 0x000000160c117223 */ /* 0x041fe20000000011 */
[----:B------:R-:W-:-:S02]  /*15940*/  FFMA R18, R12, R23, R18 ;  /* 0x000000170c127223 */ /* 0x000fc40000000012 */
[----:B------:R-:W0:Y:S01]  /*15950*/  LDS.64 R22, [R26+UR5+0x3a00] ;  /* 0x003a00051a167984 */ /* 0x000e220008000a00 */
[----:B------:R-:W-:Y:S01]  /*15960*/  FFMA R17, R2, R13, R17 ;  /* 0x0000000d02117223 */ /* 0x000fe20000000011 */
[----:B------:R-:W-:Y:S02]  /*15970*/  FFMA R13, R13, R3, R18 ;  /* 0x000000030d0d7223 */ /* 0x000fe40000000012 */
[----:B------:R-:W5:Y:S01]  /*15980*/  LDS.64 R2, [R26+UR5+0x3b00] ;  /* 0x003b00051a027984 */ /* 0x000f620008000a00 */
[----:B-1----:R-:W-:Y:S01]  /*15990*/  FFMA R17, R24, R14, R17 ;  /* 0x0000000e18117223 */ /* 0x002fe20000000011 */
[----:B------:R-:W-:Y:S02]  /*159a0*/  FFMA R14, R14, R25, R13 ;  /* 0x000000190e0e7223 */ /* 0x000fe4000000000d */
[----:B------:R-:W-:Y:S01]  /*159b0*/  LDS.64 R12, [R26+UR5+0x3c00] ;  /* 0x003c00051a0c7984 */ /* 0x000fe20008000a00 */
[----:B--2---:R-:W-:Y:S01]  /*159c0*/  FFMA R25, R8, R15, R17 ;  /* 0x0000000f08197223 */ /* 0x004fe20000000011 */
[----:B------:R-:W-:-:S02]  /*159d0*/  FFMA R14, R15, R9, R14 ;  /* 0x000000090f0e7223 */ /* 0x000fc4000000000e */
[----:B------:R-:W1:Y:S01]  /*159e0*/  LDS.128 R16, [R29+0xf0] ;  /* 0x0000f0001d107984 */ /* 0x000e620000000c00 */
[C---:B---3--:R-:W-:Y:S01]  /*159f0*/  FFMA R25, R4.reuse, R10, R25 ;  /* 0x0000000a04197223 */ /* 0x048fe20000000019 */
[----:B------:R-:W-:Y:S02]  /*15a00*/  FFMA R4, R4, R11, R14 ;  /* 0x0000000b04047223 */ /* 0x000fe4000000000e */
[----:B------:R-:W2:Y:S01]  /*15a10*/  LDS.64 R8, [R26+UR5+0x3d00] ;  /* 0x003d00051a087984 */ /* 0x000ea20008000a00 */
[----:B----4-:R-:W-:Y:S01]  /*15a20*/  FFMA R25, R20, R5, R25 ;  /* 0x0000000514197223 */ /* 0x010fe20000000019 */
[----:B------:R-:W-:Y:S02]  /*15a30*/  FFMA R21, R5, R21, R4 ;  /* 0x0000001505157223 */ /* 0x000fe40000000004 */
[----:B------:R-:W3:Y:S04]  /*15a40*/  LDS.64 R10, [R26+UR5+0x3e00] ;  /* 0x003e00051a0a7984 */ /* 0x000ee80008000a00 */
[----:B------:R-:W4:Y:S01]  /*15a50*/  LDS.64 R14, [R26+UR5+0x3f00] ;  /* 0x003f00051a0e7984 */ /* 0x000f220008000a00 */
[----:B0-----:R-:W-:Y:S01]  /*15a60*/  FFMA R25, R22, R6, R25 ;  /* 0x0000000616197223 */ /* 0x001fe20000000019 */
[----:B------:R-:W-:-:S03]  /*15a70*/  FFMA R6, R6, R23, R21 ;  /* 0x0000001706067223 */ /* 0x000fc60000000015 */
[----:B-----5:R-:W-:Y:S01]  /*15a80*/  FFMA R25, R2, R7, R25 ;  /* 0x0000000702197223 */ /* 0x020fe20000000019 */
[----:B------:R-:W-:Y:S01]  /*15a90*/  FFMA R6, R7, R3, R6 ;  /* 0x0000000307067223 */ /* 0x000fe20000000006 */
[----:B------:R-:W-:-:S04]  /*15aa0*/  LEA R2, P0, R27, UR6, 0x2 ;  /* 0x000000061b027c11 */ /* 0x000fc8000f8010ff */
[----:B------:R-:W-:Y:S01]  /*15ab0*/  LEA.HI.X R3, R27, UR7, R0, 0x2, P0 ;  /* 0x000000071b037c11 */ /* 0x000fe200080f1400 */
[C---:B-1----:R-:W-:Y:S01]  /*15ac0*/  FFMA R25, R16.reuse, R12, R25 ;  /* 0x0000000c10197223 */ /* 0x042fe20000000019 */
[----:B------:R-:W-:-:S03]  /*15ad0*/  FFMA R6, R16, R13, R6 ;  /* 0x0000000d10067223 */ /* 0x000fc60000000006 */
[----:B--2---:R-:W-:Y:S01]  /*15ae0*/  FFMA R25, R8, R17, R25 ;  /* 0x0000001108197223 */ /* 0x004fe20000000019 */
[----:B------:R-:W-:-:S03]  /*15af0*/  FFMA R9, R17, R9, R6 ;  /* 0x0000000911097223 */ /* 0x000fc60000000006 */
[----:B---3--:R-:W-:Y:S01]  /*15b00*/  FFMA R25, R10, R18, R25 ;  /* 0x000000120a197223 */ /* 0x008fe20000000019 */
[----:B------:R-:W-:-:S03]  /*15b10*/  FFMA R18, R18, R11, R9 ;  /* 0x0000000b12127223 */ /* 0x000fc60000000009 */
[----:B----4-:R-:W-:Y:S01]  /*15b20*/  FFMA R14, R14, R19, R25 ;  /* 0x000000130e0e7223 */ /* 0x010fe20000000019 */
[----:B------:R-:W-:-:S05]  /*15b30*/  FFMA R15, R19, R15, R18 ;  /* 0x0000000f130f7223 */ /* 0x000fca0000000012 */
[----:B------:R-:W-:Y:S01]  /*15b40*/  STG.E.64 desc[UR8][R2.64], R14 ;  /* 0x0000000e02007986 */ /* 0x000fe2000c101b08 */
[----:B------:R-:W-:Y:S05]  /*15b50*/  EXIT ;  /* 0x000000000000794d */ /* 0x000fea0003800000 */
.L_x_44:
[----:B------:R-:W-:-:S00]  /*15b60*/  BRA `(.L_x_44) ;  /* 0xfffffffc00fc7947 */ /* 0x000fc0000383ffff */
[----:B------:R-:W-:-:S00]  /*15b70*/  NOP ;  /* 0x0000000000007918 */ /* 0x000fc00000000000 */
        /* <DEDUP_REMOVED lines=8> */
.L_x_45:


//--------------------- .nv.shared._Z25MatMulKernel_sharedMemoryILi3840ELi3840ELi2880EEvPfS0_S0_ --------------------------
	.section	.nv.shared._Z25MatMulKernel_sharedMemoryILi3840ELi3840ELi2880EEvPfS0_S0_,"aw",@nobits
	.sectionflags	@""
	.align	4
.nv.shared._Z25MatMulKernel_sharedMemoryILi3840ELi3840ELi2880EEvPfS0_S0_:
	.zero		33792


//--------------------- .nv.shared.reserved.0     --------------------------
	.section	.nv.shared.reserved.0,"aw",@nobits
	.weak		__nv_reservedSMEM_offset_0_alias
	.size		__nv_reservedSMEM_offset_0_alias, 0, 64
	.other		__nv_reservedSMEM_offset_0_alias,@"STO_CUDA_RESERVED_SHARED STV_DEFAULT"
__nv_reservedSMEM_offset_0_alias:
	.zero		0
	.zero		64


//--------------------- .nv.constant0._Z25MatMulKernel_sharedMemoryILi3840ELi3840ELi2880EEvPfS0_S0_ --------------------------
	.section	.nv.constant0._Z25MatMulKernel_sharedMemoryILi3840ELi3840ELi2880EEvPfS0_S0_,"a",@progbits
	.sectionflags	@""
	.align	4
.nv.constant0._Z25MatMulKernel_sharedMemoryILi3840ELi3840ELi2880EEvPfS0_S0_:
	.zero		920


//--------------------- SYMBOLS --------------------------

	.type		.nv.reservedSmem.offset0,@object
	.size		.nv.reservedSmem.offset0,0x4
	.type		.nv.reservedSmem.cap,@object
	.size		.nv.reservedSmem.cap,0x4
